// auto-generated by cutlass_sweep.gemm — config: {"arch": "sm_100", "cluster_m": 1, "cluster_n": 8, "dtype": "fp32", "dtype_b": "fp32", "layout": "nt", "stages": 0, "tile_k": 32, "tile_m": 64, "tile_n": 64}
#include "cutlass/cutlass.h"
#include "cutlass/gemm/collective/collective_builder.hpp"
#include "cutlass/gemm/device/gemm_universal_adapter.h"
#include "cutlass/gemm/kernel/gemm_universal.hpp"
#include "cutlass/epilogue/collective/collective_builder.hpp"

using ElemA = float;
using ElemB = float;
using ElemCD = float;
using Acc  = float;
using TileShape    = cute::Shape<cute::_64, cute::_64, cute::_32>;
using ClusterShape = cute::Shape<cute::_1, cute::_8, cute::_1>;

using CollectiveEpilogue = typename cutlass::epilogue::collective::CollectiveBuilder<
    cutlass::arch::Sm100, cutlass::arch::OpClassTensorOp,
    TileShape, ClusterShape,
    cutlass::epilogue::collective::EpilogueTileAuto,
    Acc, Acc,
    ElemCD, cutlass::layout::RowMajor, 128 / cutlass::sizeof_bits<ElemCD>::value,
    ElemCD, cutlass::layout::RowMajor, 128 / cutlass::sizeof_bits<ElemCD>::value,
    cutlass::epilogue::collective::EpilogueScheduleAuto
  >::CollectiveOp;

using CollectiveMainloop = typename cutlass::gemm::collective::CollectiveBuilder<
    cutlass::arch::Sm100, cutlass::arch::OpClassTensorOp,
    ElemA, cutlass::layout::RowMajor, 128 / cutlass::sizeof_bits<ElemA>::value,
    ElemB, cutlass::layout::ColumnMajor, 128 / cutlass::sizeof_bits<ElemB>::value,
    Acc,
    TileShape, ClusterShape,
    cutlass::gemm::collective::StageCountAutoCarveout<static_cast<int>(sizeof(typename CollectiveEpilogue::SharedStorage))>,
    cutlass::gemm::collective::KernelScheduleAuto
  >::CollectiveOp;

using GemmKernel = cutlass::gemm::kernel::GemmUniversal<
    cute::Shape<int,int,int,int>,
    CollectiveMainloop,
    CollectiveEpilogue
>;
using Gemm = cutlass::gemm::device::GemmUniversalAdapter<GemmKernel>;

// Force the device kernel symbol into the cubin without needing a host main.
auto* _anchor = &cutlass::device_kernel<GemmKernel>;


// ===== COMPILED SASS (sm_100a) =====

	.target	sm_100a

	.elftype	@"ET_EXEC"


//--------------------- .note.nv.tkinfo           --------------------------
	.section	.note.nv.tkinfo,"",@"SHT_NOTE"
	.sectionflags	@"SHF_NOTE_NV_TKINFO"
	.tkinfo
        /*0018*/ 	.word	0x00000002
        /*0030*/ 	.string	""
        /*0030*/ 	.string	"ptxas"
        /*0030*/ 	.string	"Cuda compilation tools, release 13.0, V13.0.88"
        /*0030*/ 	.string	"Build cuda_13.0.r13.0/compiler.36424714_0"
        /*0030*/ 	.string	"-arch sm_100a -m 64 "



//--------------------- .note.nv.cuinfo           --------------------------
	.section	.note.nv.cuinfo,"",@"SHT_NOTE"
	.sectionflags	@"SHF_NOTE_NV_CUINFO"
        /*0018*/ 	.short	0x0002
        /*001a*/ 	.short	0x0064
        /*001c*/ 	.short	0x0082
	.zero		2


//--------------------- .nv.info                  --------------------------
	.section	.nv.info,"",@"SHT_CUDA_INFO"
	.align	4


	//----- nvinfo : EIATTR_REGCOUNT
	.align		4
        /*0000*/ 	.byte	0x04, 0x2f
        /*0002*/ 	.short	(.L_19 - .L_18)
	.align		4
.L_18:
        /*0004*/ 	.word	index@(_ZN7cutlass13device_kernelINS_4gemm6kernel13GemmUniversalIN4cute5tupleIJiiiiEEENS1_10collective13CollectiveMmaINS1_35MainloopSm100TmaUmmaWarpSpecializedILi12ELi2ELi4ENS5_IJNS4_1CILi1EEENSA_ILi8EEESB_EEEEENS5_IJNSA_ILi64EEESF_NSA_ILi32EEEEEEfNS5_IJlSB_lEEEfSI_NS4_8TiledMMAINS4_8MMA_AtomIJNS4_17SM100_MMA_TF32_SSINS_10tfloat32_tESM_fLi64ELi64ELNS4_4UMMA5MajorE0ELSO_0ELNSN_7ScaleInE0ELSP_0EEEEEENS4_6LayoutINS5_IJSB_SB_SB_EEENS5_IJNSA_ILi0EEESU_SU_EEEEENS5_IJNS4_10UnderscoreESX_SX_EEEEENS4_23SM90_TMA_LOAD_MULTICASTENS4_14ComposedLayoutINS4_7SwizzleILi3ELi4ELi3EEENS4_18smem_ptr_flag_bitsILi32EEENSS_INS5_IJSC_SG_EEENS5_IJSG_SB_EEEEEEEvNS4_8identityENS4_13SM90_TMA_LOADES19_vS1A_EENS_8epilogue10collective18CollectiveEpilogueINS1D_23Sm100TmaWarpSpecializedILi3ELi2ELi16ELb1ELb0EEEJSH_NS5_IJNSS_ISF_SB_EENSS_ISG_SB_EEEEEfSI_fSI_NS1D_6fusion15FusionCallbacksIS1H_NS1L_17LinearCombinationIffffLNS_15FloatRoundStyleE2EEESH_S1K_JEEENS4_5SM1004TMEM4LOAD26SM100_TMEM_LOAD_16dp128b8xES1B_S19_NS4_17SM75_U32x4_LDSM_NENS4_14SM90_TMA_STOREES19_NS4_17SM90_U32x4_STSM_NENS4_39AutoVectorizingCopyWithAssumedAlignmentILi128EEEEEEvvEEEEvNT_6ParamsE)
        /*0008*/ 	.word	0x0000004f


	//----- nvinfo : EIATTR_FRAME_SIZE
	.align		4
.L_19:
        /*000c*/ 	.byte	0x04, 0x11
        /*000e*/ 	.short	(.L_21 - .L_20)
	.align		4
.L_20:
        /*0010*/ 	.word	index@($__internal_2_$__cuda_sm10x_tcgen05_guardrail_trap_unallocated_columns_being_dealloced)
        /*0014*/ 	.word	0x00000000


	//----- nvinfo : EIATTR_FRAME_SIZE
	.align		4
.L_21:
        /*0018*/ 	.byte	0x04, 0x11
        /*001a*/ 	.short	(.L_23 - .L_22)
	.align		4
.L_22:
        /*001c*/ 	.word	index@($__internal_1_$__cuda_sm10x_tcgen05_guardrail_trap_phase_invalid_during_alloc)
        /*0020*/ 	.word	0x00000000


	//----- nvinfo : EIATTR_FRAME_SIZE
	.align		4
.L_23:
        /*0024*/ 	.byte	0x04, 0x11
        /*0026*/ 	.short	(.L_25 - .L_24)
	.align		4
.L_24:
        /*0028*/ 	.word	index@($__internal_0_$__cuda_sm10x_tcgen05_guardrail_trap_col_being_dealloced_not_returned_by_alloc)
        /*002c*/ 	.word	0x00000000


	//----- nvinfo : EIATTR_FRAME_SIZE
	.align		4
.L_25:
        /*0030*/ 	.byte	0x04, 0x11
        /*0032*/ 	.short	(.L_27 - .L_26)
	.align		4
.L_26:
        /*0034*/ 	.word	index@(_ZN7cutlass13device_kernelINS_4gemm6kernel13GemmUniversalIN4cute5tupleIJiiiiEEENS1_10collective13CollectiveMmaINS1_35MainloopSm100TmaUmmaWarpSpecializedILi12ELi2ELi4ENS5_IJNS4_1CILi1EEENSA_ILi8EEESB_EEEEENS5_IJNSA_ILi64EEESF_NSA_ILi32EEEEEEfNS5_IJlSB_lEEEfSI_NS4_8TiledMMAINS4_8MMA_AtomIJNS4_17SM100_MMA_TF32_SSINS_10tfloat32_tESM_fLi64ELi64ELNS4_4UMMA5MajorE0ELSO_0ELNSN_7ScaleInE0ELSP_0EEEEEENS4_6LayoutINS5_IJSB_SB_SB_EEENS5_IJNSA_ILi0EEESU_SU_EEEEENS5_IJNS4_10UnderscoreESX_SX_EEEEENS4_23SM90_TMA_LOAD_MULTICASTENS4_14ComposedLayoutINS4_7SwizzleILi3ELi4ELi3EEENS4_18smem_ptr_flag_bitsILi32EEENSS_INS5_IJSC_SG_EEENS5_IJSG_SB_EEEEEEEvNS4_8identityENS4_13SM90_TMA_LOADES19_vS1A_EENS_8epilogue10collective18CollectiveEpilogueINS1D_23Sm100TmaWarpSpecializedILi3ELi2ELi16ELb1ELb0EEEJSH_NS5_IJNSS_ISF_SB_EENSS_ISG_SB_EEEEEfSI_fSI_NS1D_6fusion15FusionCallbacksIS1H_NS1L_17LinearCombinationIffffLNS_15FloatRoundStyleE2EEESH_S1K_JEEENS4_5SM1004TMEM4LOAD26SM100_TMEM_LOAD_16dp128b8xES1B_S19_NS4_17SM75_U32x4_LDSM_NENS4_14SM90_TMA_STOREES19_NS4_17SM90_U32x4_STSM_NENS4_39AutoVectorizingCopyWithAssumedAlignmentILi128EEEEEEvvEEEEvNT_6ParamsE)
        /*0038*/ 	.word	0x00000000


	//----- nvinfo : EIATTR_MIN_STACK_SIZE
	.align		4
.L_27:
        /*003c*/ 	.byte	0x04, 0x12
        /*003e*/ 	.short	(.L_29 - .L_28)
	.align		4
.L_28:
        /*0040*/ 	.word	index@(_ZN7cutlass13device_kernelINS_4gemm6kernel13GemmUniversalIN4cute5tupleIJiiiiEEENS1_10collective13CollectiveMmaINS1_35MainloopSm100TmaUmmaWarpSpecializedILi12ELi2ELi4ENS5_IJNS4_1CILi1EEENSA_ILi8EEESB_EEEEENS5_IJNSA_ILi64EEESF_NSA_ILi32EEEEEEfNS5_IJlSB_lEEEfSI_NS4_8TiledMMAINS4_8MMA_AtomIJNS4_17SM100_MMA_TF32_SSINS_10tfloat32_tESM_fLi64ELi64ELNS4_4UMMA5MajorE0ELSO_0ELNSN_7ScaleInE0ELSP_0EEEEEENS4_6LayoutINS5_IJSB_SB_SB_EEENS5_IJNSA_ILi0EEESU_SU_EEEEENS5_IJNS4_10UnderscoreESX_SX_EEEEENS4_23SM90_TMA_LOAD_MULTICASTENS4_14ComposedLayoutINS4_7SwizzleILi3ELi4ELi3EEENS4_18smem_ptr_flag_bitsILi32EEENSS_INS5_IJSC_SG_EEENS5_IJSG_SB_EEEEEEEvNS4_8identityENS4_13SM90_TMA_LOADES19_vS1A_EENS_8epilogue10collective18CollectiveEpilogueINS1D_23Sm100TmaWarpSpecializedILi3ELi2ELi16ELb1ELb0EEEJSH_NS5_IJNSS_ISF_SB_EENSS_ISG_SB_EEEEEfSI_fSI_NS1D_6fusion15FusionCallbacksIS1H_NS1L_17LinearCombinationIffffLNS_15FloatRoundStyleE2EEESH_S1K_JEEENS4_5SM1004TMEM4LOAD26SM100_TMEM_LOAD_16dp128b8xES1B_S19_NS4_17SM75_U32x4_LDSM_NENS4_14SM90_TMA_STOREES19_NS4_17SM90_U32x4_STSM_NENS4_39AutoVectorizingCopyWithAssumedAlignmentILi128EEEEEEvvEEEEvNT_6ParamsE)
        /*0044*/ 	.word	0x00000000
.L_29:


//--------------------- .nv.compat                --------------------------
	.section	.nv.compat,"",@"SHT_CUDA_COMPAT_INFO"
	.align	4
        /*0000*/ 	.byte	0x02, 0x09, 0x01, 0x00, 0x02, 0x02, 0x02, 0x00, 0x02, 0x05, 0x05, 0x00, 0x03, 0x07, 0x01, 0x01
        /*0010*/ 	.byte	0x02, 0x03, 0x01, 0x00, 0x02, 0x06, 0x01, 0x00, 0x04, 0x0b, 0x08, 0x00, 0x09, 0x00, 0x00, 0x00
        /*0020*/ 	.byte	0x00, 0x00, 0x00, 0x00


//--------------------- .nv.info._ZN7cutlass13device_kernelINS_4gemm6kernel13GemmUniversalIN4cute5tupleIJiiiiEEENS1_10collective13CollectiveMmaINS1_35MainloopSm100TmaUmmaWarpSpecializedILi12ELi2ELi4ENS5_IJNS4_1CILi1EEENSA_ILi8EEESB_EEEEENS5_IJNSA_ILi64EEESF_NSA_ILi32EEEEEEfNS5_IJlSB_lEEEfSI_NS4_8TiledMMAINS4_8MMA_AtomIJNS4_17SM100_MMA_TF32_SSINS_10tfloat32_tESM_fLi64ELi64ELNS4_4UMMA5MajorE0ELSO_0ELNSN_7ScaleInE0ELSP_0EEEEEENS4_6LayoutINS5_IJSB_SB_SB_EEENS5_IJNSA_ILi0EEESU_SU_EEEEENS5_IJNS4_10UnderscoreESX_SX_EEEEENS4_23SM90_TMA_LOAD_MULTICASTENS4_14ComposedLayoutINS4_7SwizzleILi3ELi4ELi3EEENS4_18smem_ptr_flag_bitsILi32EEENSS_INS5_IJSC_SG_EEENS5_IJSG_SB_EEEEEEEvNS4_8identityENS4_13SM90_TMA_LOADES19_vS1A_EENS_8epilogue10collective18CollectiveEpilogueINS1D_23Sm100TmaWarpSpecializedILi3ELi2ELi16ELb1ELb0EEEJSH_NS5_IJNSS_ISF_SB_EENSS_ISG_SB_EEEEEfSI_fSI_NS1D_6fusion15FusionCallbacksIS1H_NS1L_17LinearCombinationIffffLNS_15FloatRoundStyleE2EEESH_S1K_JEEENS4_5SM1004TMEM4LOAD26SM100_TMEM_LOAD_16dp128b8xES1B_S19_NS4_17SM75_U32x4_LDSM_NENS4_14SM90_TMA_STOREES19_NS4_17SM90_U32x4_STSM_NENS4_39AutoVectorizingCopyWithAssumedAlignmentILi128EEEEEEvvEEEEvNT_6ParamsE --------------------------
	.section	.nv.info._ZN7cutlass13device_kernelINS_4gemm6kernel13GemmUniversalIN4cute5tupleIJiiiiEEENS1_10collective13CollectiveMmaINS1_35MainloopSm100TmaUmmaWarpSpecializedILi12ELi2ELi4ENS5_IJNS4_1CILi1EEENSA_ILi8EEESB_EEEEENS5_IJNSA_ILi64EEESF_NSA_ILi32EEEEEEfNS5_IJlSB_lEEEfSI_NS4_8TiledMMAINS4_8MMA_AtomIJNS4_17SM100_MMA_TF32_SSINS_10tfloat32_tESM_fLi64ELi64ELNS4_4UMMA5MajorE0ELSO_0ELNSN_7ScaleInE0ELSP_0EEEEEENS4_6LayoutINS5_IJSB_SB_SB_EEENS5_IJNSA_ILi0EEESU_SU_EEEEENS5_IJNS4_10UnderscoreESX_SX_EEEEENS4_23SM90_TMA_LOAD_MULTICASTENS4_14ComposedLayoutINS4_7SwizzleILi3ELi4ELi3EEENS4_18smem_ptr_flag_bitsILi32EEENSS_INS5_IJSC_SG_EEENS5_IJSG_SB_EEEEEEEvNS4_8identityENS4_13SM90_TMA_LOADES19_vS1A_EENS_8epilogue10collective18CollectiveEpilogueINS1D_23Sm100TmaWarpSpecializedILi3ELi2ELi16ELb1ELb0EEEJSH_NS5_IJNSS_ISF_SB_EENSS_ISG_SB_EEEEEfSI_fSI_NS1D_6fusion15FusionCallbacksIS1H_NS1L_17LinearCombinationIffffLNS_15FloatRoundStyleE2EEESH_S1K_JEEENS4_5SM1004TMEM4LOAD26SM100_TMEM_LOAD_16dp128b8xES1B_S19_NS4_17SM75_U32x4_LDSM_NENS4_14SM90_TMA_STOREES19_NS4_17SM90_U32x4_STSM_NENS4_39AutoVectorizingCopyWithAssumedAlignmentILi128EEEEEEvvEEEEvNT_6ParamsE,"",@"SHT_CUDA_INFO"
	.sectionflags	@""
	.align	4


	//----- nvinfo : EIATTR_CUDA_API_VERSION
	.align		4
        /*0000*/ 	.byte	0x04, 0x37
        /*0002*/ 	.short	(.L_31 - .L_30)
.L_30:
        /*0004*/ 	.word	0x00000082


	//----- nvinfo : EIATTR_KPARAM_INFO
	.align		4
.L_31:
        /*0008*/ 	.byte	0x04, 0x17
        /*000a*/ 	.short	(.L_33 - .L_32)
.L_32:
        /*000c*/ 	.word	0x00000000
        /*0010*/ 	.short	0x0000
        /*0012*/ 	.short	0x0000
        /*0014*/ 	.byte	0x00, 0xf0, 0x01, 0x20


	//----- nvinfo : EIATTR_AT_ENTRY_FRAGMENTS
	.align		4
.L_33:
        /*0018*/ 	.byte	0x04, 0x4f
        /*001a*/ 	.short	(.L_35 - .L_34)


	//   ....[0]....
.L_34:
        /*001c*/ 	.word	0x00000006


	//----- nvinfo : EIATTR_RESERVED_SMEM_USED
	.align		4
.L_35:
        /*0020*/ 	.byte	0x01, 0x41
	.zero		2


	//----- nvinfo : EIATTR_SPARSE_MMA_MASK
	.align		4
        /*0024*/ 	.byte	0x03, 0x50
        /*0026*/ 	.short	0x0000


	//----- nvinfo : EIATTR_TCGEN05_1CTA_USED
	.align		4
        /*0028*/ 	.byte	0x01, 0x51
	.zero		2


	//----- nvinfo : EIATTR_MAXREG_COUNT
	.align		4
        /*002c*/ 	.byte	0x03, 0x1b
        /*002e*/ 	.short	0x00ff


	//----- nvinfo : EIATTR_NUM_BARRIERS
	.align		4
        /*0030*/ 	.byte	0x02, 0x4c
        /*0032*/ 	.byte	0x07
	.zero		1


	//----- nvinfo : EIATTR_EXTERNS
	.align		4
        /*0034*/ 	.byte	0x04, 0x0f
        /*0036*/ 	.short	(.L_37 - .L_36)


	//   ....[0]....
	.align		4
.L_36:
        /*0038*/ 	.word	index@(__assertfail)


	//----- nvinfo : EIATTR_MERCURY_ISA_VERSION
	.align		4
.L_37:
        /*003c*/ 	.byte	0x03, 0x5f
        /*003e*/ 	.short	0x0101


	//----- nvinfo : EIATTR_INT_WARP_WIDE_INSTR_OFFSETS
	.align		4
        /*0040*/ 	.byte	0x04, 0x31
        /*0042*/ 	.short	(.L_39 - .L_38)


	//   ....[0]....
.L_38:
        /*0044*/ 	.word	0x000043e0


	//   ....[1]....
        /*0048*/ 	.word	0x00004410


	//   ....[2]....
        /*004c*/ 	.word	0x00004430


	//   ....[3]....
        /*0050*/ 	.word	0x00005000


	//   ....[4]....
        /*0054*/ 	.word	0x00005080


	//   ....[5]....
        /*0058*/ 	.word	0x00005180


	//   ....[6]....
        /*005c*/ 	.word	0x00005290


	//----- nvinfo : EIATTR_COOP_GROUP_MASK_REGIDS
	.align		4
.L_39:
        /*0060*/ 	.byte	0x04, 0x29
        /*0062*/ 	.short	(.L_41 - .L_40)


	//   ....[0]....
.L_40:
        /*0064*/ 	.word	0xffffffff


	//   ....[1]....
        /*0068*/ 	.word	0xffffffff


	//   ....[2]....
        /*006c*/ 	.word	0xffffffff


	//   ....[3]....
        /*0070*/ 	.word	0xffffffff


	//   ....[4]....
        /*0074*/ 	.word	0xffffffff


	//   ....[5]....
        /*0078*/ 	.word	0xffffffff


	//   ....[6]....
        /*007c*/ 	.word	0xffffffff


	//   ....[7]....
        /*0080*/ 	.word	0xffffffff


	//   ....[8]....
        /*0084*/ 	.word	0xffffffff


	//   ....[9]....
        /*0088*/ 	.word	0xffffffff


	//   ....[10]....
        /*008c*/ 	.word	0xffffffff


	//   ....[11]....
        /*0090*/ 	.word	0xffffffff


	//   ....[12]....
        /*0094*/ 	.word	0xffffffff


	//   ....[13]....
        /*0098*/ 	.word	0xffffffff


	//----- nvinfo : EIATTR_COOP_GROUP_INSTR_OFFSETS
	.align		4
.L_41:
        /*009c*/ 	.byte	0x04, 0x28
        /*009e*/ 	.short	(.L_43 - .L_42)


	//   ....[0]....
.L_42:
        /*00a0*/ 	.word	0x00000080


	//   ....[1]....
        /*00a4*/ 	.word	0x000004f0


	//   ....[2]....
        /*00a8*/ 	.word	0x000007d0


	//   ....[3]....
        /*00ac*/ 	.word	0x00000950


	//   ....[4]....
        /*00b0*/ 	.word	0x00000a50


	//   ....[5]....
        /*00b4*/ 	.word	0x00000bc0


	//   ....[6]....
        /*00b8*/ 	.word	0x00000d60


	//   ....[7]....
        /*00bc*/ 	.word	0x00000f10


	//   ....[8]....
        /*00c0*/ 	.word	0x00002290


	//   ....[9]....
        /*00c4*/ 	.word	0x000035d0


	//   ....[10]....
        /*00c8*/ 	.word	0x000037e0


	//   ....[11]....
        /*00cc*/ 	.word	0x00003810


	//   ....[12]....
        /*00d0*/ 	.word	0x000042c0


	//   ....[13]....
        /*00d4*/ 	.word	0x000044f0


	//----- nvinfo : EIATTR_VRC_CTA_INIT_COUNT
	.align		4
.L_43:
        /*00d8*/ 	.byte	0x02, 0x4a
        /*00da*/ 	.byte	0x80
	.zero		1


	//----- nvinfo : EIATTR_SYSCALL_OFFSETS
	.align		4
        /*00dc*/ 	.byte	0x04, 0x46
        /*00de*/ 	.short	(.L_45 - .L_44)


	//   ....[0]....
.L_44:
        /*00e0*/ 	.word	0x00005fa0


	//   ....[1]....
        /*00e4*/ 	.word	0x00006090


	//   ....[2]....
        /*00e8*/ 	.word	0x000069b0


	//   ....[3]....
        /*00ec*/ 	.word	0x00007210


	//----- nvinfo : EIATTR_MBARRIER_INSTR_OFFSETS
	.align		4
.L_45:
        /*00f0*/ 	.byte	0x04, 0x39
        /*00f2*/ 	.short	(.L_47 - .L_46)


	//   ....[0]....
.L_46:
        /*00f4*/ 	.word	0x00000630
        /*00f8*/ 	.word	0x000000ff
        /*00fc*/ 	.word	0x00000000
        /*0100*/ 	.short	0x0100
        /*0102*/ 	.byte	0x04
	.zero		1


	//   ....[1]....
        /*0104*/ 	.word	0x00000640
        /*0108*/ 	.word	0x000000ff
        /*010c*/ 	.word	0x00000060
        /*0110*/ 	.short	0x0100
        /*0112*/ 	.byte	0x04
	.zero		1


	//   ....[2]....
        /*0114*/ 	.word	0x00000650
        /*0118*/ 	.word	0x000000ff
        /*011c*/ 	.word	0x00000008
        /*0120*/ 	.short	0x0100
        /*0122*/ 	.byte	0x04
	.zero		1


	//   ....[3]....
        /*0124*/ 	.word	0x00000660
        /*0128*/ 	.word	0x000000ff
        /*012c*/ 	.word	0x00000068
        /*0130*/ 	.short	0x0100
        /*0132*/ 	.byte	0x04
	.zero		1


	//   ....[4]....
        /*0134*/ 	.word	0x00000670
        /*0138*/ 	.word	0x000000ff
        /*013c*/ 	.word	0x00000010
        /*0140*/ 	.short	0x0100
        /*0142*/ 	.byte	0x04
	.zero		1


	//   ....[5]....
        /*0144*/ 	.word	0x00000680
        /*0148*/ 	.word	0x000000ff
        /*014c*/ 	.word	0x00000070
        /*0150*/ 	.short	0x0100
        /*0152*/ 	.byte	0x04
	.zero		1


	//   ....[6]....
        /*0154*/ 	.word	0x00000690
        /*0158*/ 	.word	0x000000ff
        /*015c*/ 	.word	0x00000018
        /*0160*/ 	.short	0x0100
        /*0162*/ 	.byte	0x04
	.zero		1


	//   ....[7]....
        /*0164*/ 	.word	0x000006a0
        /*0168*/ 	.word	0x000000ff
        /*016c*/ 	.word	0x00000078
        /*0170*/ 	.short	0x0100
        /*0172*/ 	.byte	0x04
	.zero		1


	//   ....[8]....
        /*0174*/ 	.word	0x000006b0
        /*0178*/ 	.word	0x000000ff
        /*017c*/ 	.word	0x00000020
        /*0180*/ 	.short	0x0100
        /*0182*/ 	.byte	0x04
	.zero		1


	//   ....[9]....
        /*0184*/ 	.word	0x000006c0
        /*0188*/ 	.word	0x000000ff
        /*018c*/ 	.word	0x00000080
        /*0190*/ 	.short	0x0100
        /*0192*/ 	.byte	0x04
	.zero		1


	//   ....[10]....
        /*0194*/ 	.word	0x000006d0
        /*0198*/ 	.word	0x000000ff
        /*019c*/ 	.word	0x00000028
        /*01a0*/ 	.short	0x0100
        /*01a2*/ 	.byte	0x04
	.zero		1


	//   ....[11]....
        /*01a4*/ 	.word	0x000006e0
        /*01a8*/ 	.word	0x000000ff
        /*01ac*/ 	.word	0x00000088
        /*01b0*/ 	.short	0x0100
        /*01b2*/ 	.byte	0x04
	.zero		1


	//   ....[12]....
        /*01b4*/ 	.word	0x000006f0
        /*01b8*/ 	.word	0x000000ff
        /*01bc*/ 	.word	0x00000030
        /*01c0*/ 	.short	0x0100
        /*01c2*/ 	.byte	0x04
	.zero		1


	//   ....[13]....
        /*01c4*/ 	.word	0x00000700
        /*01c8*/ 	.word	0x000000ff
        /*01cc*/ 	.word	0x00000090
        /*01d0*/ 	.short	0x0100
        /*01d2*/ 	.byte	0x04
	.zero		1


	//   ....[14]....
        /*01d4*/ 	.word	0x00000710
        /*01d8*/ 	.word	0x000000ff
        /*01dc*/ 	.word	0x00000038
        /*01e0*/ 	.short	0x0100
        /*01e2*/ 	.byte	0x04
	.zero		1


	//   ....[15]....
        /*01e4*/ 	.word	0x00000720
        /*01e8*/ 	.word	0x000000ff
        /*01ec*/ 	.word	0x00000098
        /*01f0*/ 	.short	0x0100
        /*01f2*/ 	.byte	0x04
	.zero		1


	//   ....[16]....
        /*01f4*/ 	.word	0x00000730
        /*01f8*/ 	.word	0x000000ff
        /*01fc*/ 	.word	0x00000040
        /*0200*/ 	.short	0x0100
        /*0202*/ 	.byte	0x04
	.zero		1


	//   ....[17]....
        /*0204*/ 	.word	0x00000740
        /*0208*/ 	.word	0x000000ff
        /*020c*/ 	.word	0x000000a0
        /*0210*/ 	.short	0x0100
        /*0212*/ 	.byte	0x04
	.zero		1


	//   ....[18]....
        /*0214*/ 	.word	0x00000750
        /*0218*/ 	.word	0x000000ff
        /*021c*/ 	.word	0x00000048
        /*0220*/ 	.short	0x0100
        /*0222*/ 	.byte	0x04
	.zero		1


	//   ....[19]....
        /*0224*/ 	.word	0x00000760
        /*0228*/ 	.word	0x000000ff
        /*022c*/ 	.word	0x000000a8
        /*0230*/ 	.short	0x0100
        /*0232*/ 	.byte	0x04
	.zero		1


	//   ....[20]....
        /*0234*/ 	.word	0x00000770
        /*0238*/ 	.word	0x000000ff
        /*023c*/ 	.word	0x00000050
        /*0240*/ 	.short	0x0100
        /*0242*/ 	.byte	0x04
	.zero		1


	//   ....[21]....
        /*0244*/ 	.word	0x00000780
        /*0248*/ 	.word	0x000000ff
        /*024c*/ 	.word	0x000000b0
        /*0250*/ 	.short	0x0100
        /*0252*/ 	.byte	0x04
	.zero		1


	//   ....[22]....
        /*0254*/ 	.word	0x00000790
        /*0258*/ 	.word	0x000000ff
        /*025c*/ 	.word	0x00000058
        /*0260*/ 	.short	0x0100
        /*0262*/ 	.byte	0x04
	.zero		1


	//   ....[23]....
        /*0264*/ 	.word	0x000007a0
        /*0268*/ 	.word	0x000000ff
        /*026c*/ 	.word	0x000000b8
        /*0270*/ 	.short	0x0100
        /*0272*/ 	.byte	0x04
	.zero		1


	//   ....[24]....
        /*0274*/ 	.word	0x000008e0
        /*0278*/ 	.word	0x000000ff
        /*027c*/ 	.word	0x000000c0
        /*0280*/ 	.short	0x0100
        /*0282*/ 	.byte	0x04
	.zero		1


	//   ....[25]....
        /*0284*/ 	.word	0x000008f0
        /*0288*/ 	.word	0x000000ff
        /*028c*/ 	.word	0x000000d8
        /*0290*/ 	.short	0x0100
        /*0292*/ 	.byte	0x04
	.zero		1


	//   ....[26]....
        /*0294*/ 	.word	0x00000900
        /*0298*/ 	.word	0x000000ff
        /*029c*/ 	.word	0x000000c8
        /*02a0*/ 	.short	0x0100
        /*02a2*/ 	.byte	0x04
	.zero		1


	//   ....[27]....
        /*02a4*/ 	.word	0x00000910
        /*02a8*/ 	.word	0x000000ff
        /*02ac*/ 	.word	0x000000e0
        /*02b0*/ 	.short	0x0100
        /*02b2*/ 	.byte	0x04
	.zero		1


	//   ....[28]....
        /*02b4*/ 	.word	0x00000920
        /*02b8*/ 	.word	0x000000ff
        /*02bc*/ 	.word	0x000000d0
        /*02c0*/ 	.short	0x0100
        /*02c2*/ 	.byte	0x04
	.zero		1


	//   ....[29]....
        /*02c4*/ 	.word	0x00000930
        /*02c8*/ 	.word	0x000000ff
        /*02cc*/ 	.word	0x000000e8
        /*02d0*/ 	.short	0x0100
        /*02d2*/ 	.byte	0x04
	.zero		1


	//   ....[30]....
        /*02d4*/ 	.word	0x00000a20
        /*02d8*/ 	.word	0x000000ff
        /*02dc*/ 	.word	0x000000f0
        /*02e0*/ 	.short	0x0100
        /*02e2*/ 	.byte	0x06
	.zero		1


	//   ....[31]....
        /*02e4*/ 	.word	0x00000a30
        /*02e8*/ 	.word	0x000000ff
        /*02ec*/ 	.word	0x000000f8
        /*02f0*/ 	.short	0x0100
        /*02f2*/ 	.byte	0x06
	.zero		1


	//   ....[32]....
        /*02f4*/ 	.word	0x00000b70
        /*02f8*/ 	.word	0x000000ff
        /*02fc*/ 	.word	0x00000100
        /*0300*/ 	.short	0x0100
        /*0302*/ 	.byte	0x06
	.zero		1


	//   ....[33]....
        /*0304*/ 	.word	0x00000b80
        /*0308*/ 	.word	0x000000ff
        /*030c*/ 	.word	0x00000110
        /*0310*/ 	.short	0x0100
        /*0312*/ 	.byte	0x06
	.zero		1


	//   ....[34]....
        /*0314*/ 	.word	0x00000b90
        /*0318*/ 	.word	0x000000ff
        /*031c*/ 	.word	0x00000108
        /*0320*/ 	.short	0x0100
        /*0322*/ 	.byte	0x06
	.zero		1


	//   ....[35]....
        /*0324*/ 	.word	0x00000ba0
        /*0328*/ 	.word	0x000000ff
        /*032c*/ 	.word	0x00000118
        /*0330*/ 	.short	0x0100
        /*0332*/ 	.byte	0x06
	.zero		1


	//   ....[36]....
        /*0334*/ 	.word	0x00000cd0
        /*0338*/ 	.word	0x000000ff
        /*033c*/ 	.word	0x00000120
        /*0340*/ 	.short	0x0100
        /*0342*/ 	.byte	0x04
	.zero		1


	//   ....[37]....
        /*0344*/ 	.word	0x00000ce0
        /*0348*/ 	.word	0x000000ff
        /*034c*/ 	.word	0x00000140
        /*0350*/ 	.short	0x0100
        /*0352*/ 	.byte	0x04
	.zero		1


	//   ....[38]....
        /*0354*/ 	.word	0x00000cf0
        /*0358*/ 	.word	0x000000ff
        /*035c*/ 	.word	0x00000128
        /*0360*/ 	.short	0x0100
        /*0362*/ 	.byte	0x04
	.zero		1


	//   ....[39]....
        /*0364*/ 	.word	0x00000d00
        /*0368*/ 	.word	0x000000ff
        /*036c*/ 	.word	0x00000148
        /*0370*/ 	.short	0x0100
        /*0372*/ 	.byte	0x04
	.zero		1


	//   ....[40]....
        /*0374*/ 	.word	0x00000d10
        /*0378*/ 	.word	0x000000ff
        /*037c*/ 	.word	0x00000130
        /*0380*/ 	.short	0x0100
        /*0382*/ 	.byte	0x04
	.zero		1


	//   ....[41]....
        /*0384*/ 	.word	0x00000d20
        /*0388*/ 	.word	0x000000ff
        /*038c*/ 	.word	0x00000150
        /*0390*/ 	.short	0x0100
        /*0392*/ 	.byte	0x04
	.zero		1


	//   ....[42]....
        /*0394*/ 	.word	0x00000d30
        /*0398*/ 	.word	0x000000ff
        /*039c*/ 	.word	0x00000138
        /*03a0*/ 	.short	0x0100
        /*03a2*/ 	.byte	0x04
	.zero		1


	//   ....[43]....
        /*03a4*/ 	.word	0x00000d40
        /*03a8*/ 	.word	0x000000ff
        /*03ac*/ 	.word	0x00000158
        /*03b0*/ 	.short	0x0100
        /*03b2*/ 	.byte	0x04
	.zero		1


	//   ....[44]....
        /*03b4*/ 	.word	0x00000e30
        /*03b8*/ 	.word	0x000000ff
        /*03bc*/ 	.word	0x00000160
        /*03c0*/ 	.short	0x0100
        /*03c2*/ 	.byte	0x04
	.zero		1


	//   ....[45]....
        /*03c4*/ 	.word	0x00000e40
        /*03c8*/ 	.word	0x000000ff
        /*03cc*/ 	.word	0x00000170
        /*03d0*/ 	.short	0x0100
        /*03d2*/ 	.byte	0x04
	.zero		1


	//   ....[46]....
        /*03d4*/ 	.word	0x00000e50
        /*03d8*/ 	.word	0x000000ff
        /*03dc*/ 	.word	0x00000168
        /*03e0*/ 	.short	0x0100
        /*03e2*/ 	.byte	0x04
	.zero		1


	//   ....[47]....
        /*03e4*/ 	.word	0x00000e60
        /*03e8*/ 	.word	0x000000ff
        /*03ec*/ 	.word	0x00000178
        /*03f0*/ 	.short	0x0100
        /*03f2*/ 	.byte	0x04
	.zero		1


	//   ....[48]....
        /*03f4*/ 	.word	0x00001b10
        /*03f8*/ 	.word	0x00000000
        /*03fc*/ 	.word	0x00000170
        /*0400*/ 	.short	0x010a
        /*0402*/ 	.byte	0xff
	.zero		1


	//   ....[49]....
        /*0404*/ 	.word	0x00001b40
        /*0408*/ 	.word	0x00000000
        /*040c*/ 	.word	0x00000160
        /*0410*/ 	.short	0x0101
        /*0412*/ 	.byte	0xff
	.zero		1


	//   ....[50]....
        /*0414*/ 	.word	0x00001c10
        /*0418*/ 	.word	0x000000ff
        /*041c*/ 	.word	0x00000060
        /*0420*/ 	.short	0x010a
        /*0422*/ 	.byte	0x04
	.zero		1


	//   ....[51]....
        /*0424*/ 	.word	0x00001c90
        /*0428*/ 	.word	0x000000ff
        /*042c*/ 	.word	0x00000060
        /*0430*/ 	.short	0x010a
        /*0432*/ 	.byte	0x21
	.zero		1


	//   ....[52]....
        /*0434*/ 	.word	0x00001e30
        /*0438*/ 	.word	0x000000ff
        /*043c*/ 	.word	0x00000060
        /*0440*/ 	.short	0x010a
        /*0442*/ 	.byte	0x08
	.zero		1


	//   ....[53]....
        /*0444*/ 	.word	0x00001f40
        /*0448*/ 	.word	0x000000ff
        /*044c*/ 	.word	0x000000f8
        /*0450*/ 	.short	0x0101
        /*0452*/ 	.byte	0x06
	.zero		1


	//   ....[54]....
        /*0454*/ 	.word	0x00001f60
        /*0458*/ 	.word	0x000000ff
        /*045c*/ 	.word	0x00000060
        /*0460*/ 	.short	0x010a
        /*0462*/ 	.byte	0x04
	.zero		1


	//   ....[55]....
        /*0464*/ 	.word	0x00001fe0
        /*0468*/ 	.word	0x000000ff
        /*046c*/ 	.word	0x00000060
        /*0470*/ 	.short	0x010a
        /*0472*/ 	.byte	0x11
	.zero		1


	//   ....[56]....
        /*0474*/ 	.word	0x00002180
        /*0478*/ 	.word	0x000000ff
        /*047c*/ 	.word	0x00000060
        /*0480*/ 	.short	0x010a
        /*0482*/ 	.byte	0x07
	.zero		1


	//   ....[57]....
        /*0484*/ 	.word	0x000022c0
        /*0488*/ 	.word	0x00000003
        /*048c*/ 	.word	0x00000100
        /*0490*/ 	.short	0x010a
        /*0492*/ 	.byte	0xff
	.zero		1


	//   ....[58]....
        /*0494*/ 	.word	0x00002410
        /*0498*/ 	.word	0x00000000
        /*049c*/ 	.word	0x00000000
        /*04a0*/ 	.short	0x0101
        /*04a2*/ 	.byte	0xff
	.zero		1


	//   ....[59]....
        /*04a4*/ 	.word	0x000029d0
        /*04a8*/ 	.word	0x000000ff
        /*04ac*/ 	.word	0x00000000
        /*04b0*/ 	.short	0x010a
        /*04b2*/ 	.byte	0x04
	.zero		1


	//   ....[60]....
        /*04b4*/ 	.word	0x00002a60
        /*04b8*/ 	.word	0x000000ff
        /*04bc*/ 	.word	0x00000000
        /*04c0*/ 	.short	0x010a
        /*04c2*/ 	.byte	0x05
	.zero		1


	//   ....[61]....
        /*04c4*/ 	.word	0x00002af0
        /*04c8*/ 	.word	0x000000ff
        /*04cc*/ 	.word	0x00000000
        /*04d0*/ 	.short	0x010a
        /*04d2*/ 	.byte	0x05
	.zero		1


	//   ....[62]....
        /*04d4*/ 	.word	0x00002b80
        /*04d8*/ 	.word	0x000000ff
        /*04dc*/ 	.word	0x00000000
        /*04e0*/ 	.short	0x010a
        /*04e2*/ 	.byte	0x05
	.zero		1


	//   ....[63]....
        /*04e4*/ 	.word	0x00002c10
        /*04e8*/ 	.word	0x000000ff
        /*04ec*/ 	.word	0x00000000
        /*04f0*/ 	.short	0x010a
        /*04f2*/ 	.byte	0x05
	.zero		1


	//   ....[64]....
        /*04f4*/ 	.word	0x00002ca0
        /*04f8*/ 	.word	0x000000ff
        /*04fc*/ 	.word	0x00000000
        /*0500*/ 	.short	0x010a
        /*0502*/ 	.byte	0x05
	.zero		1


	//   ....[65]....
        /*0504*/ 	.word	0x00002d30
        /*0508*/ 	.word	0x000000ff
        /*050c*/ 	.word	0x00000000
        /*0510*/ 	.short	0x010a
        /*0512*/ 	.byte	0x05
	.zero		1


	//   ....[66]....
        /*0514*/ 	.word	0x00002dc0
        /*0518*/ 	.word	0x000000ff
        /*051c*/ 	.word	0x00000000
        /*0520*/ 	.short	0x010a
        /*0522*/ 	.byte	0x05
	.zero		1


	//   ....[67]....
        /*0524*/ 	.word	0x00002e50
        /*0528*/ 	.word	0x000000ff
        /*052c*/ 	.word	0x00000000
        /*0530*/ 	.short	0x010a
        /*0532*/ 	.byte	0x05
	.zero		1


	//   ....[68]....
        /*0534*/ 	.word	0x00002ee0
        /*0538*/ 	.word	0x000000ff
        /*053c*/ 	.word	0x00000000
        /*0540*/ 	.short	0x010a
        /*0542*/ 	.byte	0x05
	.zero		1


	//   ....[69]....
        /*0544*/ 	.word	0x00002f70
        /*0548*/ 	.word	0x000000ff
        /*054c*/ 	.word	0x00000000
        /*0550*/ 	.short	0x010a
        /*0552*/ 	.byte	0x05
	.zero		1


	//   ....[70]....
        /*0554*/ 	.word	0x00003010
        /*0558*/ 	.word	0x00000000
        /*055c*/ 	.word	0x00000000
        /*0560*/ 	.short	0x010a
        /*0562*/ 	.byte	0xff
	.zero		1


	//   ....[71]....
        /*0564*/ 	.word	0x00003130
        /*0568*/ 	.word	0x00000002
        /*056c*/ 	.word	0x00000160
        /*0570*/ 	.short	0x010a
        /*0572*/ 	.byte	0xff
	.zero		1


	//   ....[72]....
        /*0574*/ 	.word	0x000031a0
        /*0578*/ 	.word	0x00000002
        /*057c*/ 	.word	0x00000000
        /*0580*/ 	.short	0x0101
        /*0582*/ 	.byte	0xff
	.zero		1


	//   ....[73]....
        /*0584*/ 	.word	0x000031c0
        /*0588*/ 	.word	0x000000ff
        /*058c*/ 	.word	0x00000110
        /*0590*/ 	.short	0x010a
        /*0592*/ 	.byte	0x04
	.zero		1


	//   ....[74]....
        /*0594*/ 	.word	0x000032e0
        /*0598*/ 	.word	0x00000002
        /*059c*/ 	.word	0x00000100
        /*05a0*/ 	.short	0x010a
        /*05a2*/ 	.byte	0xff
	.zero		1


	//   ....[75]....
        /*05a4*/ 	.word	0x000033e0
        /*05a8*/ 	.word	0x00000002
        /*05ac*/ 	.word	0x00000000
        /*05b0*/ 	.short	0x0101
        /*05b2*/ 	.byte	0xff
	.zero		1


	//   ....[76]....
        /*05b4*/ 	.word	0x00003470
        /*05b8*/ 	.word	0x000000ff
        /*05bc*/ 	.word	0x00000110
        /*05c0*/ 	.short	0x0106
        /*05c2*/ 	.byte	0x04
	.zero		1


	//   ....[77]....
        /*05c4*/ 	.word	0x00003490
        /*05c8*/ 	.word	0x000000ff
        /*05cc*/ 	.word	0x00000110
        /*05d0*/ 	.short	0x010a
        /*05d2*/ 	.byte	0x04
	.zero		1


	//   ....[78]....
        /*05d4*/ 	.word	0x00003520
        /*05d8*/ 	.word	0x000000ff
        /*05dc*/ 	.word	0x00000110
        /*05e0*/ 	.short	0x0106
        /*05e2*/ 	.byte	0x07
	.zero		1


	//   ....[79]....
        /*05e4*/ 	.word	0x00003560
        /*05e8*/ 	.word	0x00000000
        /*05ec*/ 	.word	0x00000110
        /*05f0*/ 	.short	0x010a
        /*05f2*/ 	.byte	0xff
	.zero		1


	//   ....[80]....
        /*05f4*/ 	.word	0x00003ab0
        /*05f8*/ 	.word	0x00000000
        /*05fc*/ 	.word	0x00000100
        /*0600*/ 	.short	0x010a
        /*0602*/ 	.byte	0xff
	.zero		1


	//   ....[81]....
        /*0604*/ 	.word	0x00003bb0
        /*0608*/ 	.word	0x00000003
        /*060c*/ 	.word	0x00000000
        /*0610*/ 	.short	0x0101
        /*0612*/ 	.byte	0xff
	.zero		1


	//   ....[82]....
        /*0614*/ 	.word	0x00003bc0
        /*0618*/ 	.word	0x000000ff
        /*061c*/ 	.word	0x00000000
        /*0620*/ 	.short	0x010a
        /*0622*/ 	.byte	0x04
	.zero		1


	//   ....[83]....
        /*0624*/ 	.word	0x00003c40
        /*0628*/ 	.word	0x000000ff
        /*062c*/ 	.word	0x00000140
        /*0630*/ 	.short	0x010a
        /*0632*/ 	.byte	0x1f
	.zero		1


	//   ....[84]....
        /*0634*/ 	.word	0x00003d20
        /*0638*/ 	.word	0x000000ff
        /*063c*/ 	.word	0x00000000
        /*0640*/ 	.short	0x010a
        /*0642*/ 	.byte	0x05
	.zero		1


	//   ....[85]....
        /*0644*/ 	.word	0x00003e60
        /*0648*/ 	.word	0x000000ff
        /*064c*/ 	.word	0x00000000
        /*0650*/ 	.short	0x010a
        /*0652*/ 	.byte	0x04
	.zero		1


	//   ....[86]....
        /*0654*/ 	.word	0x000040f0
        /*0658*/ 	.word	0x000000ff
        /*065c*/ 	.word	0x00000000
        /*0660*/ 	.short	0x010a
        /*0662*/ 	.byte	0x04
	.zero		1


	//   ....[87]....
        /*0664*/ 	.word	0x00004180
        /*0668*/ 	.word	0x000000ff
        /*066c*/ 	.word	0x00000000
        /*0670*/ 	.short	0x010a
        /*0672*/ 	.byte	0x05
	.zero		1


	//   ....[88]....
        /*0674*/ 	.word	0x00004210
        /*0678*/ 	.word	0x000000ff
        /*067c*/ 	.word	0x00000000
        /*0680*/ 	.short	0x010a
        /*0682*/ 	.byte	0x05
	.zero		1


	//   ....[89]....
        /*0684*/ 	.word	0x000042a0
        /*0688*/ 	.word	0x000000ff
        /*068c*/ 	.word	0x00000000
        /*0690*/ 	.short	0x010a
        /*0692*/ 	.byte	0x04
	.zero		1


	//   ....[90]....
        /*0694*/ 	.word	0x00004730
        /*0698*/ 	.word	0x0000000c
        /*069c*/ 	.word	0x00000100
        /*06a0*/ 	.short	0x010a
        /*06a2*/ 	.byte	0xff
	.zero		1


	//   ....[91]....
        /*06a4*/ 	.word	0x000048a0
        /*06a8*/ 	.word	0x00000000
        /*06ac*/ 	.word	0x00000000
        /*06b0*/ 	.short	0x0101
        /*06b2*/ 	.byte	0xff
	.zero		1


	//   ....[92]....
        /*06b4*/ 	.word	0x00004d20
        /*06b8*/ 	.word	0x000000ff
        /*06bc*/ 	.word	0x000000f8
        /*06c0*/ 	.short	0x010a
        /*06c2*/ 	.byte	0x18
	.zero		1


	//   ....[93]....
        /*06c4*/ 	.word	0x00004ee0
        /*06c8*/ 	.word	0x000000ff
        /*06cc*/ 	.word	0x000000d8
        /*06d0*/ 	.short	0x010a
        /*06d2*/ 	.byte	0x04
	.zero		1


	//   ....[94]....
        /*06d4*/ 	.word	0x000050b0
        /*06d8*/ 	.word	0x000000ff
        /*06dc*/ 	.word	0x000000c0
        /*06e0*/ 	.short	0x010b
        /*06e2*/ 	.byte	0x04
	.zero		1


	//   ....[95]....
        /*06e4*/ 	.word	0x000050c0
        /*06e8*/ 	.word	0x000000ff
        /*06ec*/ 	.word	0x00000000
        /*06f0*/ 	.short	0x0101
        /*06f2*/ 	.byte	0x14
	.zero		1


	//   ....[96]....
        /*06f4*/ 	.word	0x000050d0
        /*06f8*/ 	.word	0x000000ff
        /*06fc*/ 	.word	0x000000d8
        /*0700*/ 	.short	0x010a
        /*0702*/ 	.byte	0x05
	.zero		1


	//   ....[97]....
        /*0704*/ 	.word	0x000052c0
        /*0708*/ 	.word	0x000000ff
        /*070c*/ 	.word	0x000000c0
        /*0710*/ 	.short	0x010b
        /*0712*/ 	.byte	0x05
	.zero		1


	//   ....[98]....
        /*0714*/ 	.word	0x000052d0
        /*0718*/ 	.word	0x000000ff
        /*071c*/ 	.word	0x00000000
        /*0720*/ 	.short	0x0101
        /*0722*/ 	.byte	0x04
	.zero		1


	//   ....[99]....
        /*0724*/ 	.word	0x00005370
        /*0728*/ 	.word	0x000000ff
        /*072c*/ 	.word	0x00000000
        /*0730*/ 	.short	0x010a
        /*0732*/ 	.byte	0x04
	.zero		1


	//   ....[100]....
        /*0734*/ 	.word	0x00005400
        /*0738*/ 	.word	0x000000ff
        /*073c*/ 	.word	0x00000000
        /*0740*/ 	.short	0x010a
        /*0742*/ 	.byte	0x05
	.zero		1


	//   ....[101]....
        /*0744*/ 	.word	0x000054a0
        /*0748*/ 	.word	0x00000000
        /*074c*/ 	.word	0x00000000
        /*0750*/ 	.short	0x010a
        /*0752*/ 	.byte	0xff
	.zero		1


	//   ....[102]....
        /*0754*/ 	.word	0x00005810
        /*0758*/ 	.word	0x00000000
        /*075c*/ 	.word	0x00000100
        /*0760*/ 	.short	0x010a
        /*0762*/ 	.byte	0xff
	.zero		1


	//   ....[103]....
        /*0764*/ 	.word	0x000058e0
        /*0768*/ 	.word	0x00000000
        /*076c*/ 	.word	0x00000000
        /*0770*/ 	.short	0x0101
        /*0772*/ 	.byte	0xff
	.zero		1


	//   ....[104]....
        /*0774*/ 	.word	0x00006530
        /*0778*/ 	.word	0x00000002
        /*077c*/ 	.word	0x000000c0
        /*0780*/ 	.short	0x010a
        /*0782*/ 	.byte	0xff
	.zero		1


	//   ....[105]....
        /*0784*/ 	.word	0x00006570
        /*0788*/ 	.word	0x00000048
        /*078c*/ 	.word	0x00000120
        /*0790*/ 	.short	0x010a
        /*0792*/ 	.byte	0xff
	.zero		1


	//   ....[106]....
        /*0794*/ 	.word	0x00006660
        /*0798*/ 	.word	0x00000002
        /*079c*/ 	.word	0x000000c0
        /*07a0*/ 	.short	0x010a
        /*07a2*/ 	.byte	0xff
	.zero		1


	//   ....[107]....
        /*07a4*/ 	.word	0x00006890
        /*07a8*/ 	.word	0x00000048
        /*07ac*/ 	.word	0x00000120
        /*07b0*/ 	.short	0x010a
        /*07b2*/ 	.byte	0xff
	.zero		1


	//   ....[108]....
        /*07b4*/ 	.word	0x00006f30
        /*07b8*/ 	.word	0x00000000
        /*07bc*/ 	.word	0x00000000
        /*07c0*/ 	.short	0x0101
        /*07c2*/ 	.byte	0xff
	.zero		1


	//   ....[109]....
        /*07c4*/ 	.word	0x00006f40
        /*07c8*/ 	.word	0x00000002
        /*07cc*/ 	.word	0x000000c0
        /*07d0*/ 	.short	0x010a
        /*07d2*/ 	.byte	0xff
	.zero		1


	//   ....[110]....
        /*07d4*/ 	.word	0x00007010
        /*07d8*/ 	.word	0x00000002
        /*07dc*/ 	.word	0x000000c0
        /*07e0*/ 	.short	0x010a
        /*07e2*/ 	.byte	0xff
	.zero		1


	//   ....[111]....
        /*07e4*/ 	.word	0x00007300
        /*07e8*/ 	.word	0x000000ff
        /*07ec*/ 	.word	0x00000000
        /*07f0*/ 	.short	0x0101
        /*07f2*/ 	.byte	0x04
	.zero		1


	//   ....[112]....
        /*07f4*/ 	.word	0x00007820
        /*07f8*/ 	.word	0x00000000
        /*07fc*/ 	.word	0x00000000
        /*0800*/ 	.short	0x0101
        /*0802*/ 	.byte	0xff
	.zero		1


	//   ....[113]....
        /*0804*/ 	.word	0x00007ad0
        /*0808*/ 	.word	0x000000ff
        /*080c*/ 	.word	0x00000000
        /*0810*/ 	.short	0x0101
        /*0812*/ 	.byte	0x04
	.zero		1


	//   ....[114]....
        /*0814*/ 	.word	0x00007af0
        /*0818*/ 	.word	0x00000000
        /*081c*/ 	.word	0x00000170
        /*0820*/ 	.short	0x010a
        /*0822*/ 	.byte	0xff
	.zero		1


	//   ....[115]....
        /*0824*/ 	.word	0x00007b50
        /*0828*/ 	.word	0x00000000
        /*082c*/ 	.word	0x00000060
        /*0830*/ 	.short	0x010a
        /*0832*/ 	.byte	0xff
	.zero		1


	//   ....[116]....
        /*0834*/ 	.word	0x00007bb0
        /*0838*/ 	.word	0x00000000
        /*083c*/ 	.word	0x00000060
        /*0840*/ 	.short	0x010a
        /*0842*/ 	.byte	0xff
	.zero		1


	//   ....[117]....
        /*0844*/ 	.word	0x00007c00
        /*0848*/ 	.word	0x00000003
        /*084c*/ 	.word	0x00000100
        /*0850*/ 	.short	0x010a
        /*0852*/ 	.byte	0xff
	.zero		1


	//   ....[118]....
        /*0854*/ 	.word	0x00007c60
        /*0858*/ 	.word	0x00000000
        /*085c*/ 	.word	0x00000000
        /*0860*/ 	.short	0x010a
        /*0862*/ 	.byte	0xff
	.zero		1


	//   ....[119]....
        /*0864*/ 	.word	0x00007cc0
        /*0868*/ 	.word	0x00000000
        /*086c*/ 	.word	0x00000000
        /*0870*/ 	.short	0x010a
        /*0872*/ 	.byte	0xff
	.zero		1


	//   ....[120]....
        /*0874*/ 	.word	0x00007d20
        /*0878*/ 	.word	0x00000000
        /*087c*/ 	.word	0x00000000
        /*0880*/ 	.short	0x010a
        /*0882*/ 	.byte	0xff
	.zero		1


	//   ....[121]....
        /*0884*/ 	.word	0x00007d80
        /*0888*/ 	.word	0x00000000
        /*088c*/ 	.word	0x00000000
        /*0890*/ 	.short	0x010a
        /*0892*/ 	.byte	0xff
	.zero		1


	//   ....[122]....
        /*0894*/ 	.word	0x00007de0
        /*0898*/ 	.word	0x00000000
        /*089c*/ 	.word	0x00000000
        /*08a0*/ 	.short	0x010a
        /*08a2*/ 	.byte	0xff
	.zero		1


	//   ....[123]....
        /*08a4*/ 	.word	0x00007e40
        /*08a8*/ 	.word	0x00000000
        /*08ac*/ 	.word	0x00000000
        /*08b0*/ 	.short	0x010a
        /*08b2*/ 	.byte	0xff
	.zero		1


	//   ....[124]....
        /*08b4*/ 	.word	0x00007ea0
        /*08b8*/ 	.word	0x00000000
        /*08bc*/ 	.word	0x00000000
        /*08c0*/ 	.short	0x010a
        /*08c2*/ 	.byte	0xff
	.zero		1


	//   ....[125]....
        /*08c4*/ 	.word	0x00007f00
        /*08c8*/ 	.word	0x00000000
        /*08cc*/ 	.word	0x00000000
        /*08d0*/ 	.short	0x010a
        /*08d2*/ 	.byte	0xff
	.zero		1


	//   ....[126]....
        /*08d4*/ 	.word	0x00007f60
        /*08d8*/ 	.word	0x00000000
        /*08dc*/ 	.word	0x00000000
        /*08e0*/ 	.short	0x010a
        /*08e2*/ 	.byte	0xff
	.zero		1


	//   ....[127]....
        /*08e4*/ 	.word	0x00007fc0
        /*08e8*/ 	.word	0x00000000
        /*08ec*/ 	.word	0x00000000
        /*08f0*/ 	.short	0x010a
        /*08f2*/ 	.byte	0xff
	.zero		1


	//   ....[128]....
        /*08f4*/ 	.word	0x00008020
        /*08f8*/ 	.word	0x00000000
        /*08fc*/ 	.word	0x00000000
        /*0900*/ 	.short	0x010a
        /*0902*/ 	.byte	0xff
	.zero		1


	//   ....[129]....
        /*0904*/ 	.word	0x00008070
        /*0908*/ 	.word	0x00000002
        /*090c*/ 	.word	0x00000160
        /*0910*/ 	.short	0x010a
        /*0912*/ 	.byte	0xff
	.zero		1


	//   ....[130]....
        /*0914*/ 	.word	0x000080d0
        /*0918*/ 	.word	0x00000002
        /*091c*/ 	.word	0x00000110
        /*0920*/ 	.short	0x010a
        /*0922*/ 	.byte	0xff
	.zero		1


	//   ....[131]....
        /*0924*/ 	.word	0x00008120
        /*0928*/ 	.word	0x00000002
        /*092c*/ 	.word	0x00000100
        /*0930*/ 	.short	0x010a
        /*0932*/ 	.byte	0xff
	.zero		1


	//   ....[132]....
        /*0934*/ 	.word	0x00008180
        /*0938*/ 	.word	0x00000000
        /*093c*/ 	.word	0x00000110
        /*0940*/ 	.short	0x010a
        /*0942*/ 	.byte	0xff
	.zero		1


	//   ....[133]....
        /*0944*/ 	.word	0x000081d0
        /*0948*/ 	.word	0x00000000
        /*094c*/ 	.word	0x00000100
        /*0950*/ 	.short	0x010a
        /*0952*/ 	.byte	0xff
	.zero		1


	//   ....[134]....
        /*0954*/ 	.word	0x00008230
        /*0958*/ 	.word	0x00000002
        /*095c*/ 	.word	0x00000140
        /*0960*/ 	.short	0x010a
        /*0962*/ 	.byte	0xff
	.zero		1


	//   ....[135]....
        /*0964*/ 	.word	0x00008290
        /*0968*/ 	.word	0x00000000
        /*096c*/ 	.word	0x00000000
        /*0970*/ 	.short	0x010a
        /*0972*/ 	.byte	0xff
	.zero		1


	//   ....[136]....
        /*0974*/ 	.word	0x000082f0
        /*0978*/ 	.word	0x00000000
        /*097c*/ 	.word	0x00000000
        /*0980*/ 	.short	0x010a
        /*0982*/ 	.byte	0xff
	.zero		1


	//   ....[137]....
        /*0984*/ 	.word	0x00008350
        /*0988*/ 	.word	0x00000000
        /*098c*/ 	.word	0x00000000
        /*0990*/ 	.short	0x010a
        /*0992*/ 	.byte	0xff
	.zero		1


	//   ....[138]....
        /*0994*/ 	.word	0x000083b0
        /*0998*/ 	.word	0x00000000
        /*099c*/ 	.word	0x00000000
        /*09a0*/ 	.short	0x010a
        /*09a2*/ 	.byte	0xff
	.zero		1


	//   ....[139]....
        /*09a4*/ 	.word	0x00008410
        /*09a8*/ 	.word	0x00000000
        /*09ac*/ 	.word	0x00000000
        /*09b0*/ 	.short	0x010a
        /*09b2*/ 	.byte	0xff
	.zero		1


	//   ....[140]....
        /*09b4*/ 	.word	0x00008460
        /*09b8*/ 	.word	0x0000000c
        /*09bc*/ 	.word	0x00000100
        /*09c0*/ 	.short	0x010a
        /*09c2*/ 	.byte	0xff
	.zero		1


	//   ....[141]....
        /*09c4*/ 	.word	0x000084c0
        /*09c8*/ 	.word	0x00000000
        /*09cc*/ 	.word	0x000000f8
        /*09d0*/ 	.short	0x010a
        /*09d2*/ 	.byte	0xff
	.zero		1


	//   ....[142]....
        /*09d4*/ 	.word	0x00008520
        /*09d8*/ 	.word	0x00000000
        /*09dc*/ 	.word	0x000000d8
        /*09e0*/ 	.short	0x010a
        /*09e2*/ 	.byte	0xff
	.zero		1


	//   ....[143]....
        /*09e4*/ 	.word	0x00008580
        /*09e8*/ 	.word	0x00000006
        /*09ec*/ 	.word	0x000000d8
        /*09f0*/ 	.short	0x010a
        /*09f2*/ 	.byte	0xff
	.zero		1


	//   ....[144]....
        /*09f4*/ 	.word	0x000085e0
        /*09f8*/ 	.word	0x00000000
        /*09fc*/ 	.word	0x00000000
        /*0a00*/ 	.short	0x010a
        /*0a02*/ 	.byte	0xff
	.zero		1


	//   ....[145]....
        /*0a04*/ 	.word	0x00008640
        /*0a08*/ 	.word	0x00000000
        /*0a0c*/ 	.word	0x00000000
        /*0a10*/ 	.short	0x010a
        /*0a12*/ 	.byte	0xff
	.zero		1


	//   ....[146]....
        /*0a14*/ 	.word	0x00008690
        /*0a18*/ 	.word	0x00000000
        /*0a1c*/ 	.word	0x00000100
        /*0a20*/ 	.short	0x010a
        /*0a22*/ 	.byte	0xff
	.zero		1


	//   ....[147]....
        /*0a24*/ 	.word	0x000086e0
        /*0a28*/ 	.word	0x00000002
        /*0a2c*/ 	.word	0x000000c0
        /*0a30*/ 	.short	0x010a
        /*0a32*/ 	.byte	0xff
	.zero		1


	//   ....[148]....
        /*0a34*/ 	.word	0x00008730
        /*0a38*/ 	.word	0x00000048
        /*0a3c*/ 	.word	0x00000120
        /*0a40*/ 	.short	0x010a
        /*0a42*/ 	.byte	0xff
	.zero		1


	//   ....[149]....
        /*0a44*/ 	.word	0x00008780
        /*0a48*/ 	.word	0x00000002
        /*0a4c*/ 	.word	0x000000c0
        /*0a50*/ 	.short	0x010a
        /*0a52*/ 	.byte	0xff
	.zero		1


	//----- nvinfo : EIATTR_NUM_MBARRIERS
	.align		4
.L_47:
        /*0a54*/ 	.byte	0x03, 0x38
        /*0a56*/ 	.short	0x0030


	//----- nvinfo : EIATTR_EXIT_INSTR_OFFSETS
	.align		4
        /*0a58*/ 	.byte	0x04, 0x1c
        /*0a5a*/ 	.short	(.L_49 - .L_48)


	//   ....[0]....
.L_48:
        /*0a5c*/ 	.word	0x00003040


	//   ....[1]....
        /*0a60*/ 	.word	0x00003530


	//   ....[2]....
        /*0a64*/ 	.word	0x00003590


	//   ....[3]....
        /*0a68*/ 	.word	0x00004500


	//   ....[4]....
        /*0a6c*/ 	.word	0x000054d0


	//   ....[5]....
        /*0a70*/ 	.word	0x00005510


	//   ....[6]....
        /*0a74*/ 	.word	0x000079c0


	//   ....[7]....
        /*0a78*/ 	.word	0x00007a40


	//   ....[8]....
        /*0a7c*/ 	.word	0x00007a70


	//   ....[9]....
        /*0a80*/ 	.word	0x00007ae0


	//----- nvinfo : EIATTR_MAX_THREADS
	.align		4
.L_49:
        /*0a84*/ 	.byte	0x04, 0x05
        /*0a86*/ 	.short	(.L_51 - .L_50)
.L_50:
        /*0a88*/ 	.word	0x00000100
        /*0a8c*/ 	.word	0x00000001
        /*0a90*/ 	.word	0x00000001


	//----- nvinfo : EIATTR_CRS_STACK_SIZE
	.align		4
.L_51:
        /*0a94*/ 	.byte	0x04, 0x1e
        /*0a96*/ 	.short	(.L_53 - .L_52)
.L_52:
        /*0a98*/ 	.word	0x00000000


	//----- nvinfo : EIATTR_CBANK_PARAM_SIZE
	.align		4
.L_53:
        /*0a9c*/ 	.byte	0x03, 0x19
        /*0a9e*/ 	.short	0x0800


	//----- nvinfo : EIATTR_PARAM_CBANK
	.align		4
        /*0aa0*/ 	.byte	0x04, 0x0a
        /*0aa2*/ 	.short	(.L_55 - .L_54)
	.align		4
.L_54:
        /*0aa4*/ 	.word	index@(.nv.constant0._ZN7cutlass13device_kernelINS_4gemm6kernel13GemmUniversalIN4cute5tupleIJiiiiEEENS1_10collective13CollectiveMmaINS1_35MainloopSm100TmaUmmaWarpSpecializedILi12ELi2ELi4ENS5_IJNS4_1CILi1EEENSA_ILi8EEESB_EEEEENS5_IJNSA_ILi64EEESF_NSA_ILi32EEEEEEfNS5_IJlSB_lEEEfSI_NS4_8TiledMMAINS4_8MMA_AtomIJNS4_17SM100_MMA_TF32_SSINS_10tfloat32_tESM_fLi64ELi64ELNS4_4UMMA5MajorE0ELSO_0ELNSN_7ScaleInE0ELSP_0EEEEEENS4_6LayoutINS5_IJSB_SB_SB_EEENS5_IJNSA_ILi0EEESU_SU_EEEEENS5_IJNS4_10UnderscoreESX_SX_EEEEENS4_23SM90_TMA_LOAD_MULTICASTENS4_14ComposedLayoutINS4_7SwizzleILi3ELi4ELi3EEENS4_18smem_ptr_flag_bitsILi32EEENSS_INS5_IJSC_SG_EEENS5_IJSG_SB_EEEEEEEvNS4_8identityENS4_13SM90_TMA_LOADES19_vS1A_EENS_8epilogue10collective18CollectiveEpilogueINS1D_23Sm100TmaWarpSpecializedILi3ELi2ELi16ELb1ELb0EEEJSH_NS5_IJNSS_ISF_SB_EENSS_ISG_SB_EEEEEfSI_fSI_NS1D_6fusion15FusionCallbacksIS1H_NS1L_17LinearCombinationIffffLNS_15FloatRoundStyleE2EEESH_S1K_JEEENS4_5SM1004TMEM4LOAD26SM100_TMEM_LOAD_16dp128b8xES1B_S19_NS4_17SM75_U32x4_LDSM_NENS4_14SM90_TMA_STOREES19_NS4_17SM90_U32x4_STSM_NENS4_39AutoVectorizingCopyWithAssumedAlignmentILi128EEEEEEvvEEEEvNT_6ParamsE)
        /*0aa8*/ 	.short	0x0380
        /*0aaa*/ 	.short	0x0800


	//----- nvinfo : EIATTR_SW_WAR
	.align		4
.L_55:
        /*0aac*/ 	.byte	0x04, 0x36
        /*0aae*/ 	.short	(.L_57 - .L_56)
.L_56:
        /*0ab0*/ 	.word	0x00000008
.L_57:


//--------------------- .nv.callgraph             --------------------------
	.section	.nv.callgraph,"",@"SHT_CUDA_CALLGRAPH"
	.align	4
	.sectionentsize	8
	.align		4
        /*0000*/ 	.word	0x00000000
	.align		4
        /*0004*/ 	.word	0xffffffff
	.align		4
        /*0008*/ 	.word	index@(_ZN7cutlass13device_kernelINS_4gemm6kernel13GemmUniversalIN4cute5tupleIJiiiiEEENS1_10collective13CollectiveMmaINS1_35MainloopSm100TmaUmmaWarpSpecializedILi12ELi2ELi4ENS5_IJNS4_1CILi1EEENSA_ILi8EEESB_EEEEENS5_IJNSA_ILi64EEESF_NSA_ILi32EEEEEEfNS5_IJlSB_lEEEfSI_NS4_8TiledMMAINS4_8MMA_AtomIJNS4_17SM100_MMA_TF32_SSINS_10tfloat32_tESM_fLi64ELi64ELNS4_4UMMA5MajorE0ELSO_0ELNSN_7ScaleInE0ELSP_0EEEEEENS4_6LayoutINS5_IJSB_SB_SB_EEENS5_IJNSA_ILi0EEESU_SU_EEEEENS5_IJNS4_10UnderscoreESX_SX_EEEEENS4_23SM90_TMA_LOAD_MULTICASTENS4_14ComposedLayoutINS4_7SwizzleILi3ELi4ELi3EEENS4_18smem_ptr_flag_bitsILi32EEENSS_INS5_IJSC_SG_EEENS5_IJSG_SB_EEEEEEEvNS4_8identityENS4_13SM90_TMA_LOADES19_vS1A_EENS_8epilogue10collective18CollectiveEpilogueINS1D_23Sm100TmaWarpSpecializedILi3ELi2ELi16ELb1ELb0EEEJSH_NS5_IJNSS_ISF_SB_EENSS_ISG_SB_EEEEEfSI_fSI_NS1D_6fusion15FusionCallbacksIS1H_NS1L_17LinearCombinationIffffLNS_15FloatRoundStyleE2EEESH_S1K_JEEENS4_5SM1004TMEM4LOAD26SM100_TMEM_LOAD_16dp128b8xES1B_S19_NS4_17SM75_U32x4_LDSM_NENS4_14SM90_TMA_STOREES19_NS4_17SM90_U32x4_STSM_NENS4_39AutoVectorizingCopyWithAssumedAlignmentILi128EEEEEEvvEEEEvNT_6ParamsE)
	.align		4
        /*000c*/ 	.word	index@(__assertfail)
	.align		4
        /*0010*/ 	.word	0x00000000
	.align		4
        /*0014*/ 	.word	0xfffffffe
	.align		4
        /*0018*/ 	.word	0x00000000
	.align		4
        /*001c*/ 	.word	0xfffffffd
	.align		4
        /*0020*/ 	.word	0x00000000
	.align		4
        /*0024*/ 	.word	0xfffffffc


//--------------------- .nv.constant4             --------------------------
	.section	.nv.constant4,"a",@progbits
	.align	8
	.align		8
.nv.constant4:
        /*0000*/ 	.dword	__assertfail
	.align		8
        /*0008*/ 	.dword	__unnamed_1
	.align		8
        /*0010*/ 	.dword	__unnamed_2
	.align		8
        /*0018*/ 	.dword	_ZN40_INTERNAL_8c0cb813_4_k_cu_6af7bef5_230104cuda3std3__45__cpo5beginE
	.align		8
        /*0020*/ 	.dword	_ZN40_INTERNAL_8c0cb813_4_k_cu_6af7bef5_230104cuda3std3__45__cpo3endE
	.align		8
        /*0028*/ 	.dword	_ZN40_INTERNAL_8c0cb813_4_k_cu_6af7bef5_230104cuda3std3__45__cpo6cbeginE
	.align		8
        /*0030*/ 	.dword	_ZN40_INTERNAL_8c0cb813_4_k_cu_6af7bef5_230104cuda3std3__45__cpo4cendE
	.align		8
        /*0038*/ 	.dword	_ZN40_INTERNAL_8c0cb813_4_k_cu_6af7bef5_230104cuda3std3__442_GLOBAL__N__8c0cb813_4_k_cu_6af7bef5_230106ignoreE
	.align		8
        /*0040*/ 	.dword	_ZN40_INTERNAL_8c0cb813_4_k_cu_6af7bef5_230104cuda3std3__419piecewise_constructE
	.align		8
        /*0048*/ 	.dword	_ZN40_INTERNAL_8c0cb813_4_k_cu_6af7bef5_230104cuda3std3__48in_placeE
	.align		8
        /*0050*/ 	.dword	_ZN40_INTERNAL_8c0cb813_4_k_cu_6af7bef5_230104cuda3std6ranges3__45__cpo4swapE
	.align		8
        /*0058*/ 	.dword	_ZN40_INTERNAL_8c0cb813_4_k_cu_6af7bef5_230104cuda3std6ranges3__45__cpo9iter_moveE
	.align		8
        /*0060*/ 	.dword	_ZN40_INTERNAL_8c0cb813_4_k_cu_6af7bef5_230104cute7productE
	.align		8
        /*0068*/ 	.dword	_ZN40_INTERNAL_8c0cb813_4_k_cu_6af7bef5_230104cute1_E
	.align		8
        /*0070*/ 	.dword	$str$25
	.align		8
        /*0078*/ 	.dword	$str$26
	.align		8
        /*0080*/ 	.dword	$str$27
	.align		8
        /*0088*/ 	.dword	$str$28


//--------------------- .text._ZN7cutlass13device_kernelINS_4gemm6kernel13GemmUniversalIN4cute5tupleIJiiiiEEENS1_10collective13CollectiveMmaINS1_35MainloopSm100TmaUmmaWarpSpecializedILi12ELi2ELi4ENS5_IJNS4_1CILi1EEENSA_ILi8EEESB_EEEEENS5_IJNSA_ILi64EEESF_NSA_ILi32EEEEEEfNS5_IJlSB_lEEEfSI_NS4_8TiledMMAINS4_8MMA_AtomIJNS4_17SM100_MMA_TF32_SSINS_10tfloat32_tESM_fLi64ELi64ELNS4_4UMMA5MajorE0ELSO_0ELNSN_7ScaleInE0ELSP_0EEEEEENS4_6LayoutINS5_IJSB_SB_SB_EEENS5_IJNSA_ILi0EEESU_SU_EEEEENS5_IJNS4_10UnderscoreESX_SX_EEEEENS4_23SM90_TMA_LOAD_MULTICASTENS4_14ComposedLayoutINS4_7SwizzleILi3ELi4ELi3EEENS4_18smem_ptr_flag_bitsILi32EEENSS_INS5_IJSC_SG_EEENS5_IJSG_SB_EEEEEEEvNS4_8identityENS4_13SM90_TMA_LOADES19_vS1A_EENS_8epilogue10collective18CollectiveEpilogueINS1D_23Sm100TmaWarpSpecializedILi3ELi2ELi16ELb1ELb0EEEJSH_NS5_IJNSS_ISF_SB_EENSS_ISG_SB_EEEEEfSI_fSI_NS1D_6fusion15FusionCallbacksIS1H_NS1L_17LinearCombinationIffffLNS_15FloatRoundStyleE2EEESH_S1K_JEEENS4_5SM1004TMEM4LOAD26SM100_TMEM_LOAD_16dp128b8xES1B_S19_NS4_17SM75_U32x4_LDSM_NENS4_14SM90_TMA_STOREES19_NS4_17SM90_U32x4_STSM_NENS4_39AutoVectorizingCopyWithAssumedAlignmentILi128EEEEEEvvEEEEvNT_6ParamsE --------------------------
	.section	.text._ZN7cutlass13device_kernelINS_4gemm6kernel13GemmUniversalIN4cute5tupleIJiiiiEEENS1_10collective13CollectiveMmaINS1_35MainloopSm100TmaUmmaWarpSpecializedILi12ELi2ELi4ENS5_IJNS4_1CILi1EEENSA_ILi8EEESB_EEEEENS5_IJNSA_ILi64EEESF_NSA_ILi32EEEEEEfNS5_IJlSB_lEEEfSI_NS4_8TiledMMAINS4_8MMA_AtomIJNS4_17SM100_MMA_TF32_SSINS_10tfloat32_tESM_fLi64ELi64ELNS4_4UMMA5MajorE0ELSO_0ELNSN_7ScaleInE0ELSP_0EEEEEENS4_6LayoutINS5_IJSB_SB_SB_EEENS5_IJNSA_ILi0EEESU_SU_EEEEENS5_IJNS4_10UnderscoreESX_SX_EEEEENS4_23SM90_TMA_LOAD_MULTICASTENS4_14ComposedLayoutINS4_7SwizzleILi3ELi4ELi3EEENS4_18smem_ptr_flag_bitsILi32EEENSS_INS5_IJSC_SG_EEENS5_IJSG_SB_EEEEEEEvNS4_8identityENS4_13SM90_TMA_LOADES19_vS1A_EENS_8epilogue10collective18CollectiveEpilogueINS1D_23Sm100TmaWarpSpecializedILi3ELi2ELi16ELb1ELb0EEEJSH_NS5_IJNSS_ISF_SB_EENSS_ISG_SB_EEEEEfSI_fSI_NS1D_6fusion15FusionCallbacksIS1H_NS1L_17LinearCombinationIffffLNS_15FloatRoundStyleE2EEESH_S1K_JEEENS4_5SM1004TMEM4LOAD26SM100_TMEM_LOAD_16dp128b8xES1B_S19_NS4_17SM75_U32x4_LDSM_NENS4_14SM90_TMA_STOREES19_NS4_17SM90_U32x4_STSM_NENS4_39AutoVectorizingCopyWithAssumedAlignmentILi128EEEEEEvvEEEEvNT_6ParamsE,"ax",@progbits
	.align	128
.text._ZN7cutlass13device_kernelINS_4gemm6kernel13GemmUniversalIN4cute5tupleIJiiiiEEENS1_10collective13CollectiveMmaINS1_35MainloopSm100TmaUmmaWarpSpecializedILi12ELi2ELi4ENS5_IJNS4_1CILi1EEENSA_ILi8EEESB_EEEEENS5_IJNSA_ILi64EEESF_NSA_ILi32EEEEEEfNS5_IJlSB_lEEEfSI_NS4_8TiledMMAINS4_8MMA_AtomIJNS4_17SM100_MMA_TF32_SSINS_10tfloat32_tESM_fLi64ELi64ELNS4_4UMMA5MajorE0ELSO_0ELNSN_7ScaleInE0ELSP_0EEEEEENS4_6LayoutINS5_IJSB_SB_SB_EEENS5_IJNSA_ILi0EEESU_SU_EEEEENS5_IJNS4_10UnderscoreESX_SX_EEEEENS4_23SM90_TMA_LOAD_MULTICASTENS4_14ComposedLayoutINS4_7SwizzleILi3ELi4ELi3EEENS4_18smem_ptr_flag_bitsILi32EEENSS_INS5_IJSC_SG_EEENS5_IJSG_SB_EEEEEEEvNS4_8identityENS4_13SM90_TMA_LOADES19_vS1A_EENS_8epilogue10collective18CollectiveEpilogueINS1D_23Sm100TmaWarpSpecializedILi3ELi2ELi16ELb1ELb0EEEJSH_NS5_IJNSS_ISF_SB_EENSS_ISG_SB_EEEEEfSI_fSI_NS1D_6fusion15FusionCallbacksIS1H_NS1L_17LinearCombinationIffffLNS_15FloatRoundStyleE2EEESH_S1K_JEEENS4_5SM1004TMEM4LOAD26SM100_TMEM_LOAD_16dp128b8xES1B_S19_NS4_17SM75_U32x4_LDSM_NENS4_14SM90_TMA_STOREES19_NS4_17SM90_U32x4_STSM_NENS4_39AutoVectorizingCopyWithAssumedAlignmentILi128EEEEEEvvEEEEvNT_6ParamsE:
        .type           _ZN7cutlass13device_kernelINS_4gemm6kernel13GemmUniversalIN4cute5tupleIJiiiiEEENS1_10collective13CollectiveMmaINS1_35MainloopSm100TmaUmmaWarpSpecializedILi12ELi2ELi4ENS5_IJNS4_1CILi1EEENSA_ILi8EEESB_EEEEENS5_IJNSA_ILi64EEESF_NSA_ILi32EEEEEEfNS5_IJlSB_lEEEfSI_NS4_8TiledMMAINS4_8MMA_AtomIJNS4_17SM100_MMA_TF32_SSINS_10tfloat32_tESM_fLi64ELi64ELNS4_4UMMA5MajorE0ELSO_0ELNSN_7ScaleInE0ELSP_0EEEEEENS4_6LayoutINS5_IJSB_SB_SB_EEENS5_IJNSA_ILi0EEESU_SU_EEEEENS5_IJNS4_10UnderscoreESX_SX_EEEEENS4_23SM90_TMA_LOAD_MULTICASTENS4_14ComposedLayoutINS4_7SwizzleILi3ELi4ELi3EEENS4_18smem_ptr_flag_bitsILi32EEENSS_INS5_IJSC_SG_EEENS5_IJSG_SB_EEEEEEEvNS4_8identityENS4_13SM90_TMA_LOADES19_vS1A_EENS_8epilogue10collective18CollectiveEpilogueINS1D_23Sm100TmaWarpSpecializedILi3ELi2ELi16ELb1ELb0EEEJSH_NS5_IJNSS_ISF_SB_EENSS_ISG_SB_EEEEEfSI_fSI_NS1D_6fusion15FusionCallbacksIS1H_NS1L_17LinearCombinationIffffLNS_15FloatRoundStyleE2EEESH_S1K_JEEENS4_5SM1004TMEM4LOAD26SM100_TMEM_LOAD_16dp128b8xES1B_S19_NS4_17SM75_U32x4_LDSM_NENS4_14SM90_TMA_STOREES19_NS4_17SM90_U32x4_STSM_NENS4_39AutoVectorizingCopyWithAssumedAlignmentILi128EEEEEEvvEEEEvNT_6ParamsE,@function
        .size           _ZN7cutlass13device_kernelINS_4gemm6kernel13GemmUniversalIN4cute5tupleIJiiiiEEENS1_10collective13CollectiveMmaINS1_35MainloopSm100TmaUmmaWarpSpecializedILi12ELi2ELi4ENS5_IJNS4_1CILi1EEENSA_ILi8EEESB_EEEEENS5_IJNSA_ILi64EEESF_NSA_ILi32EEEEEEfNS5_IJlSB_lEEEfSI_NS4_8TiledMMAINS4_8MMA_AtomIJNS4_17SM100_MMA_TF32_SSINS_10tfloat32_tESM_fLi64ELi64ELNS4_4UMMA5MajorE0ELSO_0ELNSN_7ScaleInE0ELSP_0EEEEEENS4_6LayoutINS5_IJSB_SB_SB_EEENS5_IJNSA_ILi0EEESU_SU_EEEEENS5_IJNS4_10UnderscoreESX_SX_EEEEENS4_23SM90_TMA_LOAD_MULTICASTENS4_14ComposedLayoutINS4_7SwizzleILi3ELi4ELi3EEENS4_18smem_ptr_flag_bitsILi32EEENSS_INS5_IJSC_SG_EEENS5_IJSG_SB_EEEEEEEvNS4_8identityENS4_13SM90_TMA_LOADES19_vS1A_EENS_8epilogue10collective18CollectiveEpilogueINS1D_23Sm100TmaWarpSpecializedILi3ELi2ELi16ELb1ELb0EEEJSH_NS5_IJNSS_ISF_SB_EENSS_ISG_SB_EEEEEfSI_fSI_NS1D_6fusion15FusionCallbacksIS1H_NS1L_17LinearCombinationIffffLNS_15FloatRoundStyleE2EEESH_S1K_JEEENS4_5SM1004TMEM4LOAD26SM100_TMEM_LOAD_16dp128b8xES1B_S19_NS4_17SM75_U32x4_LDSM_NENS4_14SM90_TMA_STOREES19_NS4_17SM90_U32x4_STSM_NENS4_39AutoVectorizingCopyWithAssumedAlignmentILi128EEEEEEvvEEEEvNT_6ParamsE,(.L_x_186 - _ZN7cutlass13device_kernelINS_4gemm6kernel13GemmUniversalIN4cute5tupleIJiiiiEEENS1_10collective13CollectiveMmaINS1_35MainloopSm100TmaUmmaWarpSpecializedILi12ELi2ELi4ENS5_IJNS4_1CILi1EEENSA_ILi8EEESB_EEEEENS5_IJNSA_ILi64EEESF_NSA_ILi32EEEEEEfNS5_IJlSB_lEEEfSI_NS4_8TiledMMAINS4_8MMA_AtomIJNS4_17SM100_MMA_TF32_SSINS_10tfloat32_tESM_fLi64ELi64ELNS4_4UMMA5MajorE0ELSO_0ELNSN_7ScaleInE0ELSP_0EEEEEENS4_6LayoutINS5_IJSB_SB_SB_EEENS5_IJNSA_ILi0EEESU_SU_EEEEENS5_IJNS4_10UnderscoreESX_SX_EEEEENS4_23SM90_TMA_LOAD_MULTICASTENS4_14ComposedLayoutINS4_7SwizzleILi3ELi4ELi3EEENS4_18smem_ptr_flag_bitsILi32EEENSS_INS5_IJSC_SG_EEENS5_IJSG_SB_EEEEEEEvNS4_8identityENS4_13SM90_TMA_LOADES19_vS1A_EENS_8epilogue10collective18CollectiveEpilogueINS1D_23Sm100TmaWarpSpecializedILi3ELi2ELi16ELb1ELb0EEEJSH_NS5_IJNSS_ISF_SB_EENSS_ISG_SB_EEEEEfSI_fSI_NS1D_6fusion15FusionCallbacksIS1H_NS1L_17LinearCombinationIffffLNS_15FloatRoundStyleE2EEESH_S1K_JEEENS4_5SM1004TMEM4LOAD26SM100_TMEM_LOAD_16dp128b8xES1B_S19_NS4_17SM75_U32x4_LDSM_NENS4_14SM90_TMA_STOREES19_NS4_17SM90_U32x4_STSM_NENS4_39AutoVectorizingCopyWithAssumedAlignmentILi128EEEEEEvvEEEEvNT_6ParamsE)
        .other          _ZN7cutlass13device_kernelINS_4gemm6kernel13GemmUniversalIN4cute5tupleIJiiiiEEENS1_10collective13CollectiveMmaINS1_35MainloopSm100TmaUmmaWarpSpecializedILi12ELi2ELi4ENS5_IJNS4_1CILi1EEENSA_ILi8EEESB_EEEEENS5_IJNSA_ILi64EEESF_NSA_ILi32EEEEEEfNS5_IJlSB_lEEEfSI_NS4_8TiledMMAINS4_8MMA_AtomIJNS4_17SM100_MMA_TF32_SSINS_10tfloat32_tESM_fLi64ELi64ELNS4_4UMMA5MajorE0ELSO_0ELNSN_7ScaleInE0ELSP_0EEEEEENS4_6LayoutINS5_IJSB_SB_SB_EEENS5_IJNSA_ILi0EEESU_SU_EEEEENS5_IJNS4_10UnderscoreESX_SX_EEEEENS4_23SM90_TMA_LOAD_MULTICASTENS4_14ComposedLayoutINS4_7SwizzleILi3ELi4ELi3EEENS4_18smem_ptr_flag_bitsILi32EEENSS_INS5_IJSC_SG_EEENS5_IJSG_SB_EEEEEEEvNS4_8identityENS4_13SM90_TMA_LOADES19_vS1A_EENS_8epilogue10collective18CollectiveEpilogueINS1D_23Sm100TmaWarpSpecializedILi3ELi2ELi16ELb1ELb0EEEJSH_NS5_IJNSS_ISF_SB_EENSS_ISG_SB_EEEEEfSI_fSI_NS1D_6fusion15FusionCallbacksIS1H_NS1L_17LinearCombinationIffffLNS_15FloatRoundStyleE2EEESH_S1K_JEEENS4_5SM1004TMEM4LOAD26SM100_TMEM_LOAD_16dp128b8xES1B_S19_NS4_17SM75_U32x4_LDSM_NENS4_14SM90_TMA_STOREES19_NS4_17SM90_U32x4_STSM_NENS4_39AutoVectorizingCopyWithAssumedAlignmentILi128EEEEEEvvEEEEvNT_6ParamsE,@"STO_CUDA_ENTRY STV_DEFAULT"
_ZN7cutlass13device_kernelINS_4gemm6kernel13GemmUniversalIN4cute5tupleIJiiiiEEENS1_10collective13CollectiveMmaINS1_35MainloopSm100TmaUmmaWarpSpecializedILi12ELi2ELi4ENS5_IJNS4_1CILi1EEENSA_ILi8EEESB_EEEEENS5_IJNSA_ILi64EEESF_NSA_ILi32EEEEEEfNS5_IJlSB_lEEEfSI_NS4_8TiledMMAINS4_8MMA_AtomIJNS4_17SM100_MMA_TF32_SSINS_10tfloat32_tESM_fLi64ELi64ELNS4_4UMMA5MajorE0ELSO_0ELNSN_7ScaleInE0ELSP_0EEEEEENS4_6LayoutINS5_IJSB_SB_SB_EEENS5_IJNSA_ILi0EEESU_SU_EEEEENS5_IJNS4_10UnderscoreESX_SX_EEEEENS4_23SM90_TMA_LOAD_MULTICASTENS4_14ComposedLayoutINS4_7SwizzleILi3ELi4ELi3EEENS4_18smem_ptr_flag_bitsILi32EEENSS_INS5_IJSC_SG_EEENS5_IJSG_SB_EEEEEEEvNS4_8identityENS4_13SM90_TMA_LOADES19_vS1A_EENS_8epilogue10collective18CollectiveEpilogueINS1D_23Sm100TmaWarpSpecializedILi3ELi2ELi16ELb1ELb0EEEJSH_NS5_IJNSS_ISF_SB_EENSS_ISG_SB_EEEEEfSI_fSI_NS1D_6fusion15FusionCallbacksIS1H_NS1L_17LinearCombinationIffffLNS_15FloatRoundStyleE2EEESH_S1K_JEEENS4_5SM1004TMEM4LOAD26SM100_TMEM_LOAD_16dp128b8xES1B_S19_NS4_17SM75_U32x4_LDSM_NENS4_14SM90_TMA_STOREES19_NS4_17SM90_U32x4_STSM_NENS4_39AutoVectorizingCopyWithAssumedAlignmentILi128EEEEEEvvEEEEvNT_6ParamsE:
[----:B------:R-:W1:Y:S01]  /*0000*/  LDC R1, c[0x0][0x37c] ;  /* 0x0000df00ff017b82 */ /* 0x000e620000000800 */
[----:B------:R-:W2:Y:S01]  /*0010*/  S2R R63, SR_TID.X ;  /* 0x00000000003f7919 */ /* 0x000ea20000002100 */
[----:B------:R-:W3:Y:S01]  /*0020*/  LDCU.64 UR8, c[0x0][0x890] ;  /* 0x00011200ff0877ac */ /* 0x000ee20008000a00 */
[----:B------:R-:W-:Y:S02]  /*0030*/  PRMT R52, RZ, 0x7610, R52 ;  /* 0x00007610ff347816 */ /* 0x000fe40000000034 */
[----:B------:R-:W-:Y:S01]  /*0040*/  ELECT P3, URZ, PT ;  /* 0x0000000000ff782f */ /* 0x000fe20003860000 */
[----:B---3--:R-:W-:-:S04]  /*0050*/  UISETP.NE.U32.AND UP0, UPT, UR8, URZ, UPT ;  /* 0x000000ff0800728c */ /* 0x008fc8000bf05070 */
[----:B------:R-:W-:Y:S01]  /*0060*/  UISETP.NE.AND.EX UP0, UPT, UR9, URZ, UPT, UP0 ;  /* 0x000000ff0900728c */ /* 0x000fe2000bf05300 */
[----:B--2---:R-:W-:-:S05]  /*0070*/  SHF.R.U32.HI R53, RZ, 0x5, R63 ;  /* 0x00000005ff357819 */ /* 0x004fca000001163f */
[----:B------:R-:W2:Y:S02]  /*0080*/  SHFL.IDX PT, R0, R53, RZ, 0x1f ;  /* 0x00001fff35007589 */ /* 0x000ea400000e0000 */
[----:B--2---:R-:W-:Y:S01]  /*0090*/  R2UR UR22, R0 ;  /* 0x00000000001672ca */ /* 0x004fe200000e0000 */
[----:B-1----:R-:W-:-:S14]  /*00a0*/  BRA.U UP0, `(.L_x_0) ;  /* 0x0000000100307547 */ /* 0x002fdc000b800000 */
[----:B------:R-:W1:Y:S02]  /*00b0*/  LDCU.64 UR4, c[0x0][0x888] ;  /* 0x00011100ff0477ac */ /* 0x000e640008000a00 */
[----:B-1----:R-:W-:-:S04]  /*00c0*/  UISETP.NE.U32.AND UP0, UPT, UR4, URZ, UPT ;  /* 0x000000ff0400728c */ /* 0x002fc8000bf05070 */
[----:B------:R-:W-:-:S09]  /*00d0*/  UISETP.NE.AND.EX UP0, UPT, UR5, URZ, UPT, UP0 ;  /* 0x000000ff0500728c */ /* 0x000fd2000bf05300 */
[----:B------:R-:W-:Y:S05]  /*00e0*/  BRA.U !UP0, `(.L_x_1) ;  /* 0x0000000108147547 */ /* 0x000fea000b800000 */
[----:B------:R-:W1:Y:S01]  /*00f0*/  LDC.64 R26, c[0x0][0x888] ;  /* 0x00022200ff1a7b82 */ /* 0x000e620000000a00 */
[----:B------:R-:W1:Y:S02]  /*0100*/  LDCU.64 UR4, c[0x0][0x358] ;  /* 0x00006b00ff0477ac */ /* 0x000e640008000a00 */
[----:B-1----:R1:W5:Y:S01]  /*0110*/  LDG.E R26, desc[UR4][R26.64] ;  /* 0x000000041a1a7981 */ /* 0x002362000c1e1900 */
[----:B------:R-:W-:Y:S01]  /*0120*/  HFMA2 R52, -RZ, RZ, 0, 5.9604644775390625e-08 ;  /* 0x00000001ff347431 */ /* 0x000fe200000001ff */
[----:B------:R-:W-:Y:S05]  /*0130*/  BRA `(.L_x_0) ;  /* 0x00000000000c7947 */ /* 0x000fea0003800000 */
.L_x_1:
[----:B------:R-:W1:Y:S01]  /*0140*/  LDCU UR4, c[0x0][0x880] ;  /* 0x00011000ff0477ac */ /* 0x000e620008000800 */
[----:B------:R-:W-:Y:S01]  /*0150*/  HFMA2 R52, -RZ, RZ, 0, 5.9604644775390625e-08 ;  /* 0x00000001ff347431 */ /* 0x000fe200000001ff */
[----:B-1----:R-:W-:-:S07]  /*0160*/  MOV R26, UR4 ;  /* 0x00000004001a7c02 */ /* 0x002fce0008000f00 */
.L_x_0:
[----:B------:R-:W2:Y:S02]  /*0170*/  LDCU.64 UR4, c[0x0][0x8b0] ;  /* 0x00011600ff0477ac */ /* 0x000ea40008000a00 */
[----:B--2---:R-:W-:-:S04]  /*0180*/  UISETP.NE.U32.AND UP0, UPT, UR4, URZ, UPT ;  /* 0x000000ff0400728c */ /* 0x004fc8000bf05070 */
[----:B------:R-:W-:-:S09]  /*0190*/  UISETP.NE.AND.EX UP0, UPT, UR5, URZ, UPT, UP0 ;  /* 0x000000ff0500728c */ /* 0x000fd2000bf05300 */
[----:B------:R-:W-:Y:S05]  /*01a0*/  BRA.U UP0, `(.L_x_2) ;  /* 0x0000000100287547 */ /* 0x000fea000b800000 */
[----:B------:R-:W2:Y:S02]  /*01b0*/  LDCU.64 UR4, c[0x0][0x8a8] ;  /* 0x00011500ff0477ac */ /* 0x000ea40008000a00 */
[----:B--2---:R-:W-:-:S04]  /*01c0*/  UISETP.NE.U32.AND UP0, UPT, UR4, URZ, UPT ;  /* 0x000000ff0400728c */ /* 0x004fc8000bf05070 */
[----:B------:R-:W-:-:S09]  /*01d0*/  UISETP.NE.AND.EX UP0, UPT, UR5, URZ, UPT, UP0 ;  /* 0x000000ff0500728c */ /* 0x000fd2000bf05300 */
[----:B------:R-:W-:Y:S05]  /*01e0*/  BRA.U !UP0, `(.L_x_3) ;  /* 0x0000000108107547 */ /* 0x000fea000b800000 */
[----:B------:R-:W2:Y:S01]  /*01f0*/  LDC.64 R24, c[0x0][0x8a8] ;  /* 0x00022a00ff187b82 */ /* 0x000ea20000000a00 */
[----:B------:R-:W2:Y:S02]  /*0200*/  LDCU.64 UR4, c[0x0][0x358] ;  /* 0x00006b00ff0477ac */ /* 0x000ea40008000a00 */
[----:B--2---:R2:W5:Y:S01]  /*0210*/  LDG.E R24, desc[UR4][R24.64] ;  /* 0x0000000418187981 */ /* 0x004562000c1e1900 */
[----:B------:R-:W-:Y:S05]  /*0220*/  BRA `(.L_x_2) ;  /* 0x0000000000087947 */ /* 0x000fea0003800000 */
.L_x_3:
[----:B------:R-:W2:Y:S02]  /*0230*/  LDCU UR4, c[0x0][0x8a0] ;  /* 0x00011400ff0477ac */ /* 0x000ea40008000800 */
[----:B--2---:R-:W-:Y:S02]  /*0240*/  MOV R24, UR4 ;  /* 0x0000000400187c02 */ /* 0x004fe40008000f00 */
.L_x_2:
[----:B------:R-:W-:Y:S01]  /*0250*/  IMAD.U32 R0, RZ, RZ, UR22 ;  /* 0x00000016ff007e24 */ /* 0x000fe2000f8e00ff */
[----:B------:R-:W-:Y:S04]  /*0260*/  BSSY.RECONVERGENT B0, `(.L_x_4) ;  /* 0x000000c000007945 */ /* 0x000fe80003800200 */
[C---:B------:R-:W-:Y:S02]  /*0270*/  ISETP.NE.OR P1, PT, R0.reuse, 0x1, !P3 ;  /* 0x000000010000780c */ /* 0x040fe40005f25670 */
[----:B------:R-:W-:-:S11]  /*0280*/  ISETP.NE.OR P0, PT, R0, 0x3, !P3 ;  /* 0x000000030000780c */ /* 0x000fd60005f05670 */
[----:B------:R-:W-:Y:S05]  /*0290*/  @P1 BRA `(.L_x_5) ;  /* 0x0000000000201947 */ /* 0x000fea0003800000 */
[----:B------:R-:W3:Y:S02]  /*02a0*/  LDCU.64 UR4, c[0x0][0x348] ;  /* 0x00006900ff0477ac */ /* 0x000ee40008000a00 */
[----:B---3--:R-:W-:Y:S02]  /*02b0*/  UIADD3 UR6, UP1, UPT, UR4, 0x80, URZ ;  /* 0x0000008004067890 */ /* 0x008fe4000ff3e0ff */
[----:B------:R-:W-:Y:S02]  /*02c0*/  UIADD3 UR4, UP0, UPT, UR4, 0x180, URZ ;  /* 0x0000018004047890 */ /* 0x000fe4000ff1e0ff */
[----:B------:R-:W-:Y:S02]  /*02d0*/  UIADD3.X UR7, UPT, UPT, URZ, UR5, URZ, UP1, !UPT ;  /* 0x00000005ff077290 */ /* 0x000fe40008ffe4ff */
[----:B------:R-:W-:-:S07]  /*02e0*/  UIADD3.X UR5, UPT, UPT, URZ, UR5, URZ, UP0, !UPT ;  /* 0x00000005ff057290 */ /* 0x000fce00087fe4ff */
[----:B------:R3:W-:Y:S02]  /*02f0*/  UTMACCTL.PF [UR6] ;  /* 0x00000000060079b9 */ /* 0x0007e40008040000 */
[----:B------:R3:W-:Y:S02]  /*0300*/  UTMACCTL.PF [UR4] ;  /* 0x00000000040079b9 */ /* 0x0007e40008040000 */
[----:B---3--:R-:W-:Y:S01]  /*0310*/  NOP ;  /* 0x0000000000007918 */ /* 0x008fe20000000000 */
.L_x_5:
[----:B------:R-:W-:Y:S05]  /*0320*/  BSYNC.RECONVERGENT B0 ;  /* 0x0000000000007941 */ /* 0x000fea0003800200 */
.L_x_4:
[----:B------:R-:W-:Y:S04]  /*0330*/  BSSY.RECONVERGENT B0, `(.L_x_6) ;  /* 0x000000a000007945 */ /* 0x000fe80003800200 */
        /* <DEDUP_REMOVED lines=9> */
.L_x_7:
[----:B------:R-:W-:Y:S05]  /*03d0*/  BSYNC.RECONVERGENT B0 ;  /* 0x0000000000007941 */ /* 0x000fea0003800200 */
.L_x_6:
[----:B------:R-:W3:Y:S01]  /*03e0*/  LDCU.64 UR4, c[0x0][0x888] ;  /* 0x00011100ff0477ac */ /* 0x000ee20008000a00 */
[----:B------:R-:W-:Y:S02]  /*03f0*/  UISETP.EQ.U32.AND UP1, UPT, UR8, URZ, UPT ;  /* 0x000000ff0800728c */ /* 0x000fe4000bf22070 */
[----:B------:R-:W-:Y:S02]  /*0400*/  UPLOP3.LUT UP3, UPT, UPT, UPT, UPT, 0x80, 0x8 ;  /* 0x000000000008789c */ /* 0x000fe40003f6f070 */
[----:B---3--:R-:W-:-:S04]  /*0410*/  UISETP.NE.U32.AND UP0, UPT, UR4, URZ, UPT ;  /* 0x000000ff0400728c */ /* 0x008fc8000bf05070 */
[----:B------:R-:W-:-:S04]  /*0420*/  UISETP.NE.AND.EX UP0, UPT, UR5, URZ, UPT, UP0 ;  /* 0x000000ff0500728c */ /* 0x000fc8000bf05300 */
[----:B------:R-:W-:-:S04]  /*0430*/  UISETP.EQ.OR.EX UP2, UPT, UR9, URZ, !UP0, UP1 ;  /* 0x000000ff0900728c */ /* 0x000fc8000c742710 */
[----:B------:R-:W-:-:S06]  /*0440*/  UP2UR UR4, UPR, URZ, 0x4 ;  /* 0x00000004ff047883 */ /* 0x000fcc0008000000 */
[----:B------:R-:W-:Y:S01]  /*0450*/  MOV R56, UR4 ;  /* 0x0000000400387c02 */ /* 0x000fe20008000f00 */
[----:B------:R-:W-:Y:S06]  /*0460*/  BRA.U !UP2, `(.L_x_8) ;  /* 0x000000010a207547 */ /* 0x000fec000b800000 */
[----:B------:R-:W-:Y:S01]  /*0470*/  UISETP.NE.U32.AND UP1, UPT, UR8, URZ, UPT ;  /* 0x000000ff0800728c */ /* 0x000fe2000bf25070 */
[----:B-----5:R-:W-:Y:S01]  /*0480*/  FSETP.NEU.AND P0, PT, R26, RZ, PT ;  /* 0x000000ff1a00720b */ /* 0x020fe20003f0d000 */
[----:B------:R-:W-:Y:S02]  /*0490*/  USEL UR4, URZ, 0xffffffff, UP0 ;  /* 0xffffffffff047887 */ /* 0x000fe40008000000 */
[----:B------:R-:W-:-:S10]  /*04a0*/  UISETP.NE.AND.EX UP1, UPT, UR9, URZ, UPT, UP1 ;  /* 0x000000ff0900728c */ /* 0x000fd4000bf25310 */
[----:B------:R-:W-:Y:S01]  /*04b0*/  VOTEU.ANY UP0, P0 ;  /* 0x0000000000ff7886 */ /* 0x000fe20000000100 */
[----:B------:R-:W-:-:S04]  /*04c0*/  @!UP1 USEL UR4, URZ, 0xffffffff, UP0 ;  /* 0xffffffffff049887 */ /* 0x000fc80008000000 */
[----:B------:R-:W-:-:S04]  /*04d0*/  ULOP3.LUT UR4, UR4, 0x1, URZ, 0xc0, !UPT ;  /* 0x0000000104047892 */ /* 0x000fc8000f8ec0ff */
[----:B------:R-:W-:-:S11]  /*04e0*/  UISETP.NE.U32.AND UP3, UPT, UR4, 0x1, UPT ;  /* 0x000000010400788c */ /* 0x000fd6000bf65070 */
.L_x_8:
[----:B------:R-:W3:Y:S01]  /*04f0*/  SHFL.IDX PT, R2, R53, RZ, 0x1f ;  /* 0x00001fff35027589 */ /* 0x000ee200000e0000 */
[----:B------:R-:W-:-:S04]  /*0500*/  UISETP.NE.AND UP0, UPT, UR22, 0x2, UPT ;  /* 0x000000021600788c */ /* 0x000fc8000bf05270 */
[----:B------:R-:W-:Y:S01]  /*0510*/  USEL UR37, URZ, 0x1, UP0 ;  /* 0x00000001ff257887 */ /* 0x000fe20008000000 */
[----:B---3--:R-:W-:-:S13]  /*0520*/  ISETP.NE.AND P0, PT, R2, RZ, PT ;  /* 0x000000ff0200720c */ /* 0x008fda0003f05270 */
[----:B------:R-:W-:Y:S05]  /*0530*/  @P0 BRA `(.L_x_9) ;  /* 0x0000000000a40947 */ /* 0x000fea0003800000 */
[----:B------:R-:W-:Y:S01]  /*0540*/  ELECT P0, URZ, PT ;  /* 0x0000000000ff782f */ /* 0x000fe20003800000 */
[----:B------:R-:W-:-:S12]  /*0550*/  BSSY.RECONVERGENT B0, `(.L_x_9) ;  /* 0x0000027000007945 */ /* 0x000fd80003800200 */
[----:B------:R-:W-:Y:S05]  /*0560*/  @!P0 BRA `(.L_x_10) ;  /* 0x0000000000948947 */ /* 0x000fea0003800000 */
[----:B------:R-:W3:Y:S01]  /*0570*/  S2UR UR4, SR_CgaCtaId ;  /* 0x00000000000479c3 */ /* 0x000ee20000008800 */
[----:B------:R-:W-:Y:S01]  /*0580*/  UMOV UR5, 0x400 ;  /* 0x0000040000057882 */ /* 0x000fe20000000000 */
[----:B------:R-:W-:Y:S01]  /*0590*/  UMOV UR8, 0x1 ;  /* 0x0000000100087882 */ /* 0x000fe20000000000 */
[----:B------:R-:W-:Y:S01]  /*05a0*/  UMOV UR6, 0x8 ;  /* 0x0000000800067882 */ /* 0x000fe20000000000 */
[----:B------:R-:W-:-:S04]  /*05b0*/  UIADD3 UR8, UPT, UPT, -UR8, 0x100000, URZ ;  /* 0x0010000008087890 */ /* 0x000fc8000fffe1ff */
[----:B------:R-:W-:Y:S02]  /*05c0*/  USHF.L.U32 UR9, UR8, 0xb, URZ ;  /* 0x0000000b08097899 */ /* 0x000fe400080006ff */
[----:B------:R-:W-:Y:S02]  /*05d0*/  USHF.L.U32 UR8, UR8, 0x1, URZ ;  /* 0x0000000108087899 */ /* 0x000fe400080006ff */
[----:B------:R-:W-:-:S04]  /*05e0*/  UIADD3 UR6, UPT, UPT, -UR6, 0x100000, URZ ;  /* 0x0010000006067890 */ /* 0x000fc8000fffe1ff */
[----:B------:R-:W-:Y:S02]  /*05f0*/  USHF.L.U32 UR7, UR6, 0xb, URZ ;  /* 0x0000000b06077899 */ /* 0x000fe400080006ff */
[----:B------:R-:W-:Y:S02]  /*0600*/  USHF.L.U32 UR6, UR6, 0x1, URZ ;  /* 0x0000000106067899 */ /* 0x000fe400080006ff */
[----:B---3--:R-:W-:Y:S01]  /*0610*/  ULEA UR4, UR4, UR5, 0x18 ;  /* 0x0000000504047291 */ /* 0x008fe2000f8ec0ff */
[----:B------:R-:W3:Y:S11]  /*0620*/  FENCE.VIEW.ASYNC.S ;  /* 0x00000000000073c6 */ /* 0x000ef60000000000 */
[----:B---3--:R3:W4:Y:S01]  /*0630*/  SYNCS.EXCH.64 URZ, [UR4], UR8 ;  /* 0x0000000804ff75b2 */ /* 0x0087220008000100 */
[----:B------:R3:W1:Y:S01]  /*0640*/  SYNCS.EXCH.64 URZ, [UR4+0x60], UR6 ;  /* 0x0000600604ff75b2 */ /* 0x0006620008000100 */
        /* <DEDUP_REMOVED lines=21> */
[----:B------:R3:W1:Y:S02]  /*07a0*/  SYNCS.EXCH.64 URZ, [UR4+0xb8], UR6 ;  /* 0x0000b80604ff75b2 */ /* 0x0006640008000100 */
[----:B---34-:R-:W-:Y:S01]  /*07b0*/  NOP ;  /* 0x0000000000007918 */ /* 0x018fe20000000000 */
.L_x_10:
[----:B------:R-:W-:Y:S05]  /*07c0*/  BSYNC.RECONVERGENT B0 ;  /* 0x0000000000007941 */ /* 0x000fea0003800200 */
.L_x_9:
[----:B------:R-:W3:Y:S01]  /*07d0*/  SHFL.IDX PT, R2, R53, RZ, 0x1f ;  /* 0x00001fff35027589 */ /* 0x000ee200000e0000 */
[----:B------:R-:W-:Y:S01]  /*07e0*/  NOP ;  /* 0x0000000000007918 */ /* 0x000fe20000000000 */
[----:B---3--:R-:W-:-:S13]  /*07f0*/  ISETP.NE.AND P0, PT, R2, 0x1, PT ;  /* 0x000000010200780c */ /* 0x008fda0003f05270 */
[----:B------:R-:W-:Y:S05]  /*0800*/  @P0 BRA `(.L_x_11) ;  /* 0x0000000000500947 */ /* 0x000fea0003800000 */
        /* <DEDUP_REMOVED lines=9> */
[----:B------:R-:W-:Y:S01]  /*08a0*/  USHF.L.U32 UR6, UR6, 0x1, URZ ;  /* 0x0000000106067899 */ /* 0x000fe200080006ff */
[----:B------:R-:W-:Y:S01]  /*08b0*/  ELECT P0, URZ, PT ;  /* 0x0000000000ff782f */ /* 0x000fe20003800000 */
[----:B---3--:R-:W-:Y:S01]  /*08c0*/  ULEA UR4, UR4, UR5, 0x18 ;  /* 0x0000000504047291 */ /* 0x008fe2000f8ec0ff */
[----:B------:R-:W3:Y:S11]  /*08d0*/  FENCE.VIEW.ASYNC.S ;  /* 0x00000000000073c6 */ /* 0x000ef60000000000 */
[----:B---3--:R3:W4:Y:S01]  /*08e0*/  SYNCS.EXCH.64 URZ, [UR4+0xc0], UR8 ;  /* 0x0000c00804ff75b2 */ /* 0x0087220008000100 */
[----:B------:R3:W1:Y:S01]  /*08f0*/  SYNCS.EXCH.64 URZ, [UR4+0xd8], UR6 ;  /* 0x0000d80604ff75b2 */ /* 0x0006620008000100 */
[----:B------:R3:W1:Y:S01]  /*0900*/  SYNCS.EXCH.64 URZ, [UR4+0xc8], UR8 ;  /* 0x0000c80804ff75b2 */ /* 0x0006620008000100 */
[----:B------:R3:W1:Y:S01]  /*0910*/  SYNCS.EXCH.64 URZ, [UR4+0xe0], UR6 ;  /* 0x0000e00604ff75b2 */ /* 0x0006620008000100 */
[----:B------:R3:W1:Y:S01]  /*0920*/  SYNCS.EXCH.64 URZ, [UR4+0xd0], UR8 ;  /* 0x0000d00804ff75b2 */ /* 0x0006620008000100 */
[----:B------:R3:W1:Y:S01]  /*0930*/  SYNCS.EXCH.64 URZ, [UR4+0xe8], UR6 ;  /* 0x0000e80604ff75b2 */ /* 0x0006620008000100 */
[----:B------:R-:W-:Y:S01]  /*0940*/  NOP ;  /* 0x0000000000007918 */ /* 0x000fe20000000000 */
.L_x_11:
[----:B------:R-:W2:Y:S01]  /*0950*/  SHFL.IDX PT, R2, R53, RZ, 0x1f ;  /* 0x00001fff35027589 */ /* 0x000ea200000e0000 */
[----:B------:R-:W-:Y:S01]  /*0960*/  NOP ;  /* 0x0000000000007918 */ /* 0x000fe20000000000 */
[----:B--2---:R-:W-:-:S13]  /*0970*/  ISETP.NE.AND P0, PT, R2, 0x3, PT ;  /* 0x000000030200780c */ /* 0x004fda0003f05270 */
[----:B------:R-:W-:Y:S05]  /*0980*/  @P0 BRA `(.L_x_12) ;  /* 0x0000000000300947 */ /* 0x000fea0003800000 */
[----:B---3--:R-:W2:Y:S01]  /*0990*/  S2UR UR6, SR_CgaCtaId ;  /* 0x00000000000679c3 */ /* 0x008ea20000008800 */
[----:B------:R-:W-:Y:S01]  /*09a0*/  UMOV UR4, 0x400 ;  /* 0x0000040000047882 */ /* 0x000fe20000000000 */
[----:B------:R-:W-:Y:S01]  /*09b0*/  UMOV UR5, 0x20 ;  /* 0x0000002000057882 */ /* 0x000fe20000000000 */
[----:B------:R-:W-:Y:S01]  /*09c0*/  ELECT P0, URZ, PT ;  /* 0x0000000000ff782f */ /* 0x000fe20003800000 */
[----:B--2---:R-:W-:Y:S02]  /*09d0*/  ULEA UR6, UR6, UR4, 0x18 ;  /* 0x0000000406067291 */ /* 0x004fe4000f8ec0ff */
[----:B------:R-:W-:-:S04]  /*09e0*/  UIADD3 UR4, UPT, UPT, -UR5, 0x100000, URZ ;  /* 0x0010000005047890 */ /* 0x000fc8000fffe1ff */
[----:B------:R-:W-:Y:S02]  /*09f0*/  USHF.L.U32 UR5, UR4, 0xb, URZ ;  /* 0x0000000b04057899 */ /* 0x000fe400080006ff */
[----:B------:R-:W-:Y:S01]  /*0a00*/  USHF.L.U32 UR4, UR4, 0x1, URZ ;  /* 0x0000000104047899 */ /* 0x000fe200080006ff */
[----:B------:R-:W2:Y:S11]  /*0a10*/  FENCE.VIEW.ASYNC.S ;  /* 0x00000000000073c6 */ /* 0x000eb60000000000 */
[----:B--2---:R2:W3:Y:S01]  /*0a20*/  SYNCS.EXCH.64 URZ, [UR6+0xf0], UR4 ;  /* 0x0000f00406ff75b2 */ /* 0x0044e20008000100 */
[----:B------:R2:W1:Y:S01]  /*0a30*/  SYNCS.EXCH.64 URZ, [UR6+0xf8], UR4 ;  /* 0x0000f80406ff75b2 */ /* 0x0004620008000100 */
[----:B------:R-:W-:Y:S01]  /*0a40*/  NOP ;  /* 0x0000000000007918 */ /* 0x000fe20000000000 */
.L_x_12:
[----:B------:R-:W4:Y:S01]  /*0a50*/  SHFL.IDX PT, R2, R53, RZ, 0x1f ;  /* 0x00001fff35027589 */ /* 0x000f2200000e0000 */
[----:B------:R-:W-:Y:S01]  /*0a60*/  NOP ;  /* 0x0000000000007918 */ /* 0x000fe20000000000 */
[----:B----4-:R-:W-:-:S13]  /*0a70*/  ISETP.NE.AND P0, PT, R2, 0x4, PT ;  /* 0x000000040200780c */ /* 0x010fda0003f05270 */
[----:B------:R-:W-:Y:S05]  /*0a80*/  @P0 BRA `(.L_x_13) ;  /* 0x00000000004c0947 */ /* 0x000fea0003800000 */
[----:B--23--:R-:W2:Y:S01]  /*0a90*/  S2UR UR6, SR_CgaCtaId ;  /* 0x00000000000679c3 */ /* 0x00cea20000008800 */
[----:B------:R-:W-:Y:S01]  /*0aa0*/  UMOV UR4, 0x720 ;  /* 0x0000072000047882 */ /* 0x000fe20000000000 */
[----:B------:R-:W-:Y:S01]  /*0ab0*/  UMOV UR5, 0x400 ;  /* 0x0000040000057882 */ /* 0x000fe20000000000 */
[----:B------:R-:W-:Y:S01]  /*0ac0*/  USEL UR4, UR4, 0x620, UP3 ;  /* 0x0000062004047887 */ /* 0x000fe20009800000 */
[----:B------:R-:W-:Y:S01]  /*0ad0*/  UMOV UR8, 0x1 ;  /* 0x0000000100087882 */ /* 0x000fe20000000000 */
[----:B------:R-:W-:Y:S01]  /*0ae0*/  ELECT P0, URZ, PT ;  /* 0x0000000000ff782f */ /* 0x000fe20003800000 */
[----:B------:R-:W-:-:S04]  /*0af0*/  UIADD3 UR8, UPT, UPT, -UR8, 0x100000, URZ ;  /* 0x0010000008087890 */ /* 0x000fc8000fffe1ff */
[----:B------:R-:W-:Y:S02]  /*0b00*/  USHF.L.U32 UR9, UR8, 0xb, URZ ;  /* 0x0000000b08097899 */ /* 0x000fe400080006ff */
[----:B------:R-:W-:Y:S02]  /*0b10*/  USHF.L.U32 UR8, UR8, 0x1, URZ ;  /* 0x0000000108087899 */ /* 0x000fe400080006ff */
[----:B--2---:R-:W-:Y:S02]  /*0b20*/  ULEA UR6, UR6, UR5, 0x18 ;  /* 0x0000000506067291 */ /* 0x004fe4000f8ec0ff */
[----:B------:R-:W-:-:S04]  /*0b30*/  UIADD3 UR4, UPT, UPT, -UR4, 0x100000, URZ ;  /* 0x0010000004047890 */ /* 0x000fc8000fffe1ff */
[----:B------:R-:W-:Y:S02]  /*0b40*/  USHF.L.U32 UR5, UR4, 0xb, URZ ;  /* 0x0000000b04057899 */ /* 0x000fe400080006ff */
[----:B------:R-:W-:Y:S01]  /*0b50*/  USHF.L.U32 UR4, UR4, 0x1, URZ ;  /* 0x0000000104047899 */ /* 0x000fe200080006ff */
[----:B------:R-:W2:Y:S03]  /*0b60*/  FENCE.VIEW.ASYNC.S ;  /* 0x00000000000073c6 */ /* 0x000ea60000000000 */
[----:B--2---:R4:W2:Y:S08]  /*0b70*/  SYNCS.EXCH.64 URZ, [UR6+0x100], UR8 ;  /* 0x0001000806ff75b2 */ /* 0x0048b00008000100 */
[----:B------:R4:W3:Y:S01]  /*0b80*/  SYNCS.EXCH.64 URZ, [UR6+0x110], UR4 ;  /* 0x0001100406ff75b2 */ /* 0x0008e20008000100 */
[----:B------:R4:W1:Y:S01]  /*0b90*/  SYNCS.EXCH.64 URZ, [UR6+0x108], UR8 ;  /* 0x0001080806ff75b2 */ /* 0x0008620008000100 */
[----:B------:R4:W1:Y:S02]  /*0ba0*/  SYNCS.EXCH.64 URZ, [UR6+0x118], UR4 ;  /* 0x0001180406ff75b2 */ /* 0x0008640008000100 */
[----:B----4-:R-:W-:Y:S01]  /*0bb0*/  NOP ;  /* 0x0000000000007918 */ /* 0x010fe20000000000 */
.L_x_13:
[----:B------:R-:W4:Y:S01]  /*0bc0*/  SHFL.IDX PT, R2, R53, RZ, 0x1f ;  /* 0x00001fff35027589 */ /* 0x000f2200000e0000 */
[----:B------:R-:W-:Y:S01]  /*0bd0*/  NOP ;  /* 0x0000000000007918 */ /* 0x000fe20000000000 */
[----:B----4-:R-:W-:-:S13]  /*0be0*/  ISETP.NE.AND P0, PT, R2, 0x5, PT ;  /* 0x000000050200780c */ /* 0x010fda0003f05270 */
[----:B------:R-:W-:Y:S05]  /*0bf0*/  @P0 BRA `(.L_x_14) ;  /* 0x0000000000580947 */ /* 0x000fea0003800000 */
[----:B--23--:R-:W2:Y:S01]  /*0c00*/  S2UR UR4, SR_CgaCtaId ;  /* 0x00000000000479c3 */ /* 0x00cea20000008800 */
        /* <DEDUP_REMOVED lines=10> */
[----:B--2---:R-:W-:Y:S01]  /*0cb0*/  ULEA UR4, UR4, UR5, 0x18 ;  /* 0x0000000504047291 */ /* 0x004fe2000f8ec0ff */
[----:B------:R-:W2:Y:S11]  /*0cc0*/  FENCE.VIEW.ASYNC.S ;  /* 0x00000000000073c6 */ /* 0x000eb60000000000 */
[----:B--2---:R4:W2:Y:S01]  /*0cd0*/  SYNCS.EXCH.64 URZ, [UR4+0x120], UR8 ;  /* 0x0001200804ff75b2 */ /* 0x0048a20008000100 */
[----:B------:R4:W3:Y:S01]  /*0ce0*/  SYNCS.EXCH.64 URZ, [UR4+0x140], UR6 ;  /* 0x0001400604ff75b2 */ /* 0x0008e20008000100 */
[----:B------:R4:W1:Y:S01]  /*0cf0*/  SYNCS.EXCH.64 URZ, [UR4+0x128], UR8 ;  /* 0x0001280804ff75b2 */ /* 0x0008620008000100 */
[----:B------:R4:W1:Y:S01]  /*0d00*/  SYNCS.EXCH.64 URZ, [UR4+0x148], UR6 ;  /* 0x0001480604ff75b2 */ /* 0x0008620008000100 */
[----:B------:R4:W1:Y:S01]  /*0d10*/  SYNCS.EXCH.64 URZ, [UR4+0x130], UR8 ;  /* 0x0001300804ff75b2 */ /* 0x0008620008000100 */
[----:B------:R4:W1:Y:S01]  /*0d20*/  SYNCS.EXCH.64 URZ, [UR4+0x150], UR6 ;  /* 0x0001500604ff75b2 */ /* 0x0008620008000100 */
[----:B------:R4:W1:Y:S01]  /*0d30*/  SYNCS.EXCH.64 URZ, [UR4+0x138], UR8 ;  /* 0x0001380804ff75b2 */ /* 0x0008620008000100 */
[----:B------:R4:W1:Y:S02]  /*0d40*/  SYNCS.EXCH.64 URZ, [UR4+0x158], UR6 ;  /* 0x0001580604ff75b2 */ /* 0x0008640008000100 */
[----:B----4-:R-:W-:Y:S01]  /*0d50*/  NOP ;  /* 0x0000000000007918 */ /* 0x010fe20000000000 */
.L_x_14:
[----:B------:R-:W4:Y:S01]  /*0d60*/  SHFL.IDX PT, R2, R53, RZ, 0x1f ;  /* 0x00001fff35027589 */ /* 0x000f2200000e0000 */
[----:B------:R-:W1:Y:S01]  /*0d70*/  S2UR UR54, SR_CgaCtaId ;  /* 0x00000000003679c3 */ /* 0x000e620000008800 */
[----:B------:R-:W-:Y:S01]  /*0d80*/  NOP ;  /* 0x0000000000007918 */ /* 0x000fe20000000000 */
[----:B----4-:R-:W-:-:S13]  /*0d90*/  ISETP.NE.AND P0, PT, R2, 0x3, PT ;  /* 0x000000030200780c */ /* 0x010fda0003f05270 */
[----:B-1----:R-:W-:Y:S05]  /*0da0*/  @P0 BRA `(.L_x_15) ;  /* 0x0000000000340947 */ /* 0x002fea0003800000 */
[----:B--23--:R-:W-:Y:S01]  /*0db0*/  UMOV UR4, 0x400 ;  /* 0x0000040000047882 */ /* 0x00cfe20000000000 */
[----:B------:R-:W-:Y:S01]  /*0dc0*/  UMOV UR6, 0x20 ;  /* 0x0000002000067882 */ /* 0x000fe20000000000 */
[----:B------:R-:W-:Y:S02]  /*0dd0*/  ULEA UR4, UR54, UR4, 0x18 ;  /* 0x0000000436047291 */ /* 0x000fe4000f8ec0ff */
[----:B------:R-:W-:-:S04]  /*0de0*/  UIADD3 UR6, UPT, UPT, -UR6, 0x100000, URZ ;  /* 0x0010000006067890 */ /* 0x000fc8000fffe1ff */
[----:B------:R-:W-:Y:S02]  /*0df0*/  USHF.L.U32 UR7, UR6, 0xb, URZ ;  /* 0x0000000b06077899 */ /* 0x000fe400080006ff */
[----:B------:R-:W-:Y:S01]  /*0e00*/  USHF.L.U32 UR6, UR6, 0x1, URZ ;  /* 0x0000000106067899 */ /* 0x000fe200080006ff */
[----:B------:R-:W-:Y:S01]  /*0e10*/  ELECT P0, URZ, PT ;  /* 0x0000000000ff782f */ /* 0x000fe20003800000 */
[----:B------:R-:W1:Y:S10]  /*0e20*/  FENCE.VIEW.ASYNC.S ;  /* 0x00000000000073c6 */ /* 0x000e740000000000 */
[----:B-1----:R1:W4:Y:S01]  /*0e30*/  SYNCS.EXCH.64 URZ, [UR4+0x160], UR6 ;  /* 0x0001600604ff75b2 */ /* 0x0023220008000100 */
[----:B------:R1:W2:Y:S01]  /*0e40*/  SYNCS.EXCH.64 URZ, [UR4+0x170], UR6 ;  /* 0x0001700604ff75b2 */ /* 0x0002a20008000100 */
[----:B------:R1:W3:Y:S01]  /*0e50*/  SYNCS.EXCH.64 URZ, [UR4+0x168], UR6 ;  /* 0x0001680604ff75b2 */ /* 0x0002e20008000100 */
[----:B------:R1:W1:Y:S01]  /*0e60*/  SYNCS.EXCH.64 URZ, [UR4+0x178], UR6 ;  /* 0x0001780604ff75b2 */ /* 0x0002620008000100 */
[----:B------:R-:W-:Y:S01]  /*0e70*/  NOP ;  /* 0x0000000000007918 */ /* 0x000fe20000000000 */
.L_x_15:
[----:B-123--:R-:W1:Y:S01]  /*0e80*/  LDCU UR4, c[0x0][0x36c] ;  /* 0x00006d80ff0477ac */ /* 0x00ee620008000800 */
[----:B------:R-:W-:Y:S01]  /*0e90*/  ISETP.NE.OR P3, PT, R0, 0x2, !P3 ;  /* 0x000000020000780c */ /* 0x000fe20005f65670 */
[----:B------:R-:W-:Y:S01]  /*0ea0*/  NOP ;  /* 0x0000000000007918 */ /* 0x000fe20000000000 */
[----:B------:R-:W-:Y:S01]  /*0eb0*/  LOP3.LUT R0, R63, 0x1f, RZ, 0xc0, !PT ;  /* 0x0000001f3f007812 */ /* 0x000fe200078ec0ff */
[----:B------:R-:W-:Y:S02]  /*0ec0*/  UISETP.NE.AND UP4, UPT, UR22, URZ, UPT ;  /* 0x000000ff1600728c */ /* 0x000fe4000bf85270 */
[----:B-1----:R-:W-:-:S09]  /*0ed0*/  UISETP.EQ.U32.AND UP5, UPT, UR4, 0x1, UPT ;  /* 0x000000010400788c */ /* 0x002fd2000bfa2070 */
[----:B------:R-:W-:Y:S05]  /*0ee0*/  BRA.U !UP5, `(.L_x_16) ;  /* 0x000000010d087547 */ /* 0x000fea000b800000 */
[----:B----4-:R-:W-:Y:S01]  /*0ef0*/  UCGABAR_ARV ;  /* 0x00000000000079c7 */ /* 0x010fe20008000000 */
[----:B------:R-:W-:Y:S05]  /*0f00*/  BRA `(.L_x_17) ;  /* 0x0000000000047947 */ /* 0x000fea0003800000 */
.L_x_16:
[----:B----4-:R-:W-:Y:S01]  /*0f10*/  NOP ;  /* 0x0000000000007918 */ /* 0x010fe20000000000 */
.L_x_17:
[----:B------:R-:W1:Y:S01]  /*0f20*/  S2UR UR7, SR_CTAID.X ;  /* 0x00000000000779c3 */ /* 0x000e620000002500 */
[----:B------:R-:W-:-:S05]  /*0f30*/  CS2R.32 R55, SR_CgaSize ;  /* 0x0000000000377805 */ /* 0x000fca0000008a00 */
[----:B------:R-:W-:-:S05]  /*0f40*/  IMAD R55, R55, -0xa0, RZ ;  /* 0xffffff6037377824 */ /* 0x000fca00078e02ff */
[----:B------:R-:W-:-:S14]  /*0f50*/  R2UR UR5, R55 ;  /* 0x00000000370572ca */ /* 0x000fdc00000e0000 */
[----:B------:R-:W2:Y:S01]  /*0f60*/  LDCU UR5, c[0x0][UR5+0x2b0] ;  /* 0x00005600050577ac */ /* 0x000ea20008000800 */
[----:B------:R-:W-:-:S05]  /*0f70*/  CS2R.32 R55, SR_CgaSize ;  /* 0x0000000000377805 */ /* 0x000fca0000008a00 */
[----:B------:R-:W-:-:S05]  /*0f80*/  IMAD R55, R55, -0xa0, RZ ;  /* 0xffffff6037377824 */ /* 0x000fca00078e02ff */
[----:B------:R-:W-:-:S14]  /*0f90*/  R2UR UR4, R55 ;  /* 0x00000000370472ca */ /* 0x000fdc00000e0000 */
[----:B------:R-:W3:Y:S01]  /*0fa0*/  LDCU UR4, c[0x0][UR4+0x2b4] ;  /* 0x00005680040477ac */ /* 0x000ee20008000800 */
[----:B------:R-:W4:Y:S01]  /*0fb0*/  S2UR UR8, SR_CTAID.Y ;  /* 0x00000000000879c3 */ /* 0x000f220000002600 */
[----:B------:R-:W-:-:S05]  /*0fc0*/  CS2R.32 R55, SR_CgaSize ;  /* 0x0000000000377805 */ /* 0x000fca0000008a00 */
[----:B------:R-:W-:-:S05]  /*0fd0*/  IMAD R55, R55, -0xa0, RZ ;  /* 0xffffff6037377824 */ /* 0x000fca00078e02ff */
[----:B------:R-:W-:-:S14]  /*0fe0*/  R2UR UR9, R55 ;  /* 0x00000000370972ca */ /* 0x000fdc00000e0000 */
[----:B------:R-:W3:Y:S01]  /*0ff0*/  LDCU UR9, c[0x0][UR9+0x2a0] ;  /* 0x00005400090977ac */ /* 0x000ee20008000800 */
[----:B------:R-:W-:-:S05]  /*1000*/  CS2R.32 R55, SR_CgaSize ;  /* 0x0000000000377805 */ /* 0x000fca0000008a00 */
[----:B------:R-:W-:-:S05]  /*1010*/  IMAD R55, R55, -0xa0, RZ ;  /* 0xffffff6037377824 */ /* 0x000fca00078e02ff */
[----:B------:R-:W-:-:S14]  /*1020*/  R2UR UR10, R55 ;  /* 0x00000000370a72ca */ /* 0x000fdc00000e0000 */
[----:B------:R-:W3:Y:S01]  /*1030*/  LDCU UR10, c[0x0][UR10+0x2a4] ;  /* 0x000054800a0a77ac */ /* 0x000ee20008000800 */
[----:B------:R-:W3:Y:S01]  /*1040*/  S2UR UR36, SR_CTAID.Z ;  /* 0x00000000002479c3 */ /* 0x000ee20000002700 */
[----:B------:R-:W3:Y:S01]  /*1050*/  LDCU UR23, c[0x0][0xb24] ;  /* 0x00016480ff1777ac */ /* 0x000ee20008000800 */
[----:B------:R-:W3:Y:S01]  /*1060*/  LDCU UR40, c[0x0][0xb24] ;  /* 0x00016480ff2877ac */ /* 0x000ee20008000800 */
[----:B-1----:R-:W-:Y:S01]  /*1070*/  I2FP.F32.U32 R3, UR7 ;  /* 0x0000000700037c45 */ /* 0x002fe20008201000 */
[----:B------:R-:W1:Y:S04]  /*1080*/  LDCU UR27, c[0x0][0xb30] ;  /* 0x00016600ff1b77ac */ /* 0x000e680008000800 */
[----:B--2---:R-:W-:Y:S01]  /*1090*/  FMUL R3, R3, UR5 ;  /* 0x0000000503037c20 */ /* 0x004fe20008400000 */
[----:B------:R-:W-:Y:S01]  /*10a0*/  USHF.L.U32 UR24, UR54, 0x8, URZ ;  /* 0x0000000836187899 */ /* 0x000fe200080006ff */
[----:B----4-:R-:W-:Y:S01]  /*10b0*/  I2FP.F32.U32 R2, UR8 ;  /* 0x0000000800027c45 */ /* 0x010fe20008201000 */
[----:B------:R-:W-:Y:S01]  /*10c0*/  UMOV UR26, UR7 ;  /* 0x00000007001a7c82 */ /* 0x000fe20008000000 */
[----:B------:R-:W-:-:S02]  /*10d0*/  UMOV UR30, UR8 ;  /* 0x00000008001e7c82 */ /* 0x000fc40008000000 */
[----:B------:R-:W2:Y:S01]  /*10e0*/  F2I.U32.TRUNC.NTZ R3, R3 ;  /* 0x0000000300037305 */ /* 0x000ea2000020f000 */
[----:B---3--:R-:W-:Y:S01]  /*10f0*/  UISETP.GE.AND UP2, UPT, UR23, 0x1, UPT ;  /* 0x000000011700788c */ /* 0x008fe2000bf46270 */
[----:B------:R-:W-:-:S06]  /*1100*/  FMUL R2, R2, UR4 ;  /* 0x0000000402027c20 */ /* 0x000fcc0008400000 */
[----:B------:R-:W3:Y:S01]  /*1110*/  F2I.U32.TRUNC.NTZ R2, R2 ;  /* 0x0000000200027305 */ /* 0x000ee2000020f000 */
[----:B--2---:R-:W-:Y:S02]  /*1120*/  R2UR UR4, R3 ;  /* 0x00000000030472ca */ /* 0x004fe400000e0000 */
[----:B---3--:R-:W-:Y:S02]  /*1130*/  R2UR UR6, R2 ;  /* 0x00000000020672ca */ /* 0x008fe400000e0000 */
[----:B------:R-:W-:-:S09]  /*1140*/  PRMT R2, RZ, 0x7610, R2 ;  /* 0x00007610ff027816 */ /* 0x000fd20000000002 */
[----:B------:R-:W-:-:S04]  /*1150*/  UIADD3 UR5, UPT, UPT, -UR4, URZ, URZ ;  /* 0x000000ff04057290 */ /* 0x000fc8000fffe1ff */
[----:B------:R-:W-:Y:S02]  /*1160*/  UIMAD UR5, UR9, UR5, UR7 ;  /* 0x00000005090572a4 */ /* 0x000fe4000f8e0207 */
[----:B------:R-:W-:-:S04]  /*1170*/  UIADD3 UR4, UPT, UPT, -UR6, URZ, URZ ;  /* 0x000000ff06047290 */ /* 0x000fc8000fffe1ff */
[----:B------:R-:W-:Y:S01]  /*1180*/  IMAD.U32 R55, RZ, RZ, UR5 ;  /* 0x00000005ff377e24 */ /* 0x000fe2000f8e00ff */
[----:B------:R-:W-:-:S06]  /*1190*/  UIMAD UR4, UR10, UR4, UR8 ;  /* 0x000000040a0472a4 */ /* 0x000fcc000f8e0208 */
[----:B------:R-:W-:Y:S01]  /*11a0*/  IMAD.U32 R54, RZ, RZ, UR4 ;  /* 0x00000004ff367e24 */ /* 0x000fe2000f8e00ff */
[----:B-1----:R-:W-:Y:S06]  /*11b0*/  BRA.U UP4, `(.L_x_18) ;  /* 0x0000000104807547 */ /* 0x002fec000b800000 */
[----:B------:R-:W-:Y:S02]  /*11c0*/  R2UR UR9, R54 ;  /* 0x00000000360972ca */ /* 0x000fe400000e0000 */
[----:B------:R-:W-:-:S11]  /*11d0*/  R2UR UR8, R55 ;  /* 0x00000000370872ca */ /* 0x000fd600000e0000 */
[----:B------:R-:W-:Y:S02]  /*11e0*/  UISETP.NE.AND UP0, UPT, UR9, 0x1, UPT ;  /* 0x000000010900788c */ /* 0x000fe4000bf05270 */
[----:B------:R-:W-:Y:S02]  /*11f0*/  UISETP.NE.AND UP1, UPT, UR9, 0x2, UPT ;  /* 0x000000020900788c */ /* 0x000fe4000bf25270 */
[----:B------:R-:W-:Y:S02]  /*1200*/  USEL UR5, URZ, 0x2, UP0 ;  /* 0x00000002ff057887 */ /* 0x000fe40008000000 */
[----:B------:R-:W-:Y:S02]  /*1210*/  UISETP.NE.AND UP0, UPT, UR9, 0x3, UPT ;  /* 0x000000030900788c */ /* 0x000fe4000bf05270 */
[----:B------:R-:W-:Y:S02]  /*1220*/  USEL UR4, URZ, 0x4, UP1 ;  /* 0x00000004ff047887 */ /* 0x000fe40008800000 */
[----:B------:R-:W-:-:S02]  /*1230*/  UISETP.NE.AND UP1, UPT, UR9, 0x4, UPT ;  /* 0x000000040900788c */ /* 0x000fc4000bf25270 */
[----:B------:R-:W-:Y:S02]  /*1240*/  USEL UR7, URZ, 0x8, UP0 ;  /* 0x00000008ff077887 */ /* 0x000fe40008000000 */
[----:B------:R-:W-:Y:S02]  /*1250*/  UISETP.NE.AND UP0, UPT, UR9, 0x5, UPT ;  /* 0x000000050900788c */ /* 0x000fe4000bf05270 */
[----:B------:R-:W-:Y:S02]  /*1260*/  USEL UR6, URZ, 0x10, UP1 ;  /* 0x00000010ff067887 */ /* 0x000fe40008800000 */
[----:B------:R-:W-:Y:S02]  /*1270*/  UISETP.NE.AND UP1, UPT, UR9, 0x6, UPT ;  /* 0x000000060900788c */ /* 0x000fe4000bf25270 */
[----:B------:R-:W-:Y:S02]  /*1280*/  USEL UR11, URZ, 0x20, UP0 ;  /* 0x00000020ff0b7887 */ /* 0x000fe40008000000 */
[----:B------:R-:W-:-:S02]  /*1290*/  UISETP.NE.AND UP0, UPT, UR9, 0x7, UPT ;  /* 0x000000070900788c */ /* 0x000fc4000bf05270 */
[----:B------:R-:W-:Y:S02]  /*12a0*/  USEL UR12, URZ, 0x40, UP1 ;  /* 0x00000040ff0c7887 */ /* 0x000fe40008800000 */
[----:B------:R-:W-:Y:S02]  /*12b0*/  UISETP.NE.AND UP1, UPT, UR9, URZ, UPT ;  /* 0x000000ff0900728c */ /* 0x000fe4000bf25270 */
[----:B------:R-:W-:Y:S02]  /*12c0*/  USEL UR13, URZ, 0x80, UP0 ;  /* 0x00000080ff0d7887 */ /* 0x000fe40008000000 */
[----:B------:R-:W-:Y:S02]  /*12d0*/  UISETP.NE.AND UP0, UPT, UR8, URZ, UPT ;  /* 0x000000ff0800728c */ /* 0x000fe4000bf05270 */
[----:B------:R-:W-:Y:S02]  /*12e0*/  UISETP.EQ.OR UP1, UPT, UR8, URZ, !UP1 ;  /* 0x000000ff0800728c */ /* 0x000fe4000cf22670 */
[----:B------:R-:W-:-:S02]  /*12f0*/  USEL UR9, UR5, 0x2, UP0 ;  /* 0x0000000205097887 */ /* 0x000fc40008000000 */
[----:B------:R-:W-:Y:S02]  /*1300*/  USEL UR4, UR4, 0x4, UP0 ;  /* 0x0000000404047887 */ /* 0x000fe40008000000 */
[----:B------:R-:W-:Y:S02]  /*1310*/  USEL UR5, URZ, 0x1, !UP1 ;  /* 0x00000001ff057887 */ /* 0x000fe4000c800000 */
[----:B------:R-:W-:Y:S02]  /*1320*/  USEL UR10, UR7, 0x8, UP0 ;  /* 0x00000008070a7887 */ /* 0x000fe40008000000 */
[----:B------:R-:W-:Y:S02]  /*1330*/  USEL UR8, UR6, 0x10, UP0 ;  /* 0x0000001006087887 */ /* 0x000fe40008000000 */
[----:B------:R-:W-:Y:S02]  /*1340*/  UIADD3 UR4, UPT, UPT, UR4, UR9, UR5 ;  /* 0x0000000904047290 */ /* 0x000fe4000fffe005 */
[----:B------:R-:W-:-:S02]  /*1350*/  USEL UR7, UR11, 0x20, UP0 ;  /* 0x000000200b077887 */ /* 0x000fc40008000000 */
[----:B------:R-:W-:Y:S02]  /*1360*/  USEL UR6, UR12, 0x40, UP0 ;  /* 0x000000400c067887 */ /* 0x000fe40008000000 */
[----:B------:R-:W-:Y:S02]  /*1370*/  UIADD3 UR4, UPT, UPT, UR8, UR10, UR4 ;  /* 0x0000000a08047290 */ /* 0x000fe4000fffe004 */
[----:B------:R-:W-:Y:S02]  /*1380*/  USEL UR5, UR13, 0x80, UP0 ;  /* 0x000000800d057887 */ /* 0x000fe40008000000 */
[----:B------:R-:W-:-:S04]  /*1390*/  UIADD3 UR4, UPT, UPT, UR6, UR7, UR4 ;  /* 0x0000000706047290 */ /* 0x000fc8000fffe004 */
[----:B------:R-:W-:-:S06]  /*13a0*/  UIADD3 UR4, UPT, UPT, UR4, UR5, URZ ;  /* 0x0000000504047290 */ /* 0x000fcc000fffe0ff */
[----:B------:R-:W-:Y:S02]  /*13b0*/  IMAD.U32 R2, RZ, RZ, UR4 ;  /* 0x00000004ff027e24 */ /* 0x000fe4000f8e00ff */
.L_x_18:
[----:B------:R-:W-:Y:S05]  /*13c0*/  BRA.U !UP2, `(.L_x_19) ;  /* 0x000000010ad47547 */ /* 0x000fea000b800000 */
[----:B------:R-:W1:Y:S01]  /*13d0*/  LDCU.128 UR12, c[0x0][0xb10] ;  /* 0x00016200ff0c77ac */ /* 0x000e620008000c00 */
[----:B------:R-:W2:Y:S01]  /*13e0*/  LDCU UR6, c[0x0][0x370] ;  /* 0x00006e00ff0677ac */ /* 0x000ea20008000800 */
[----:B------:R-:W3:Y:S01]  /*13f0*/  LDCU UR5, c[0x0][0x374] ;  /* 0x00006e80ff0577ac */ /* 0x000ee20008000800 */
[----:B------:R-:W4:Y:S01]  /*1400*/  LDCU UR25, c[0x0][0xb0c] ;  /* 0x00016180ff1977ac */ /* 0x000f220008000800 */
[----:B------:R-:W4:Y:S01]  /*1410*/  LDCU UR4, c[0x0][0xb20] ;  /* 0x00016400ff0477ac */ /* 0x000f220008000800 */
[----:B------:R-:W4:Y:S01]  /*1420*/  LDCU.64 UR8, c[0x0][0xb28] ;  /* 0x00016500ff0877ac */ /* 0x000f220008000a00 */
[----:B-1----:R-:W-:Y:S02]  /*1430*/  UISETP.NE.AND UP0, UPT, UR14, 0x1, UPT ;  /* 0x000000010e00788c */ /* 0x002fe4000bf05270 */
[----:B---3--:R-:W-:Y:S02]  /*1440*/  UIMAD.WIDE.U32 UR10, UR5, UR15, URZ ;  /* 0x0000000f050a72a5 */ /* 0x008fe4000f8e00ff */
[----:B--2---:R-:W-:-:S02]  /*1450*/  UIMAD.WIDE.U32 UR18, UR6, UR12, URZ ;  /* 0x0000000c061272a5 */ /* 0x004fc4000f8e00ff */
[----:B----4-:R-:W-:Y:S02]  /*1460*/  UISETP.NE.AND UP1, UPT, UR25, 0x1, UPT ;  /* 0x000000011900788c */ /* 0x010fe4000bf25270 */
[----:B------:R-:W-:Y:S01]  /*1470*/  UISETP.NE.AND UP2, UPT, UR23, 0x1, UPT ;  /* 0x000000011700788c */ /* 0x000fe2000bf45270 */
[----:B------:R-:W-:Y:S02]  /*1480*/  UMOV UR10, UR11 ;  /* 0x0000000b000a7c82 */ /* 0x000fe40008000000 */
[----:B------:R-:W-:Y:S01]  /*1490*/  UMOV UR18, UR19 ;  /* 0x0000001300127c82 */ /* 0x000fe20008000000 */
[----:B------:R-:W-:Y:S02]  /*14a0*/  @UP0 USHF.R.U32.HI UR5, URZ, UR4, UR10 ;  /* 0x00000004ff050299 */ /* 0x000fe4000801160a */
[----:B------:R-:W-:Y:S02]  /*14b0*/  UIMAD.WIDE.U32 UR20, UR30, UR15, URZ ;  /* 0x0000000f1e1472a5 */ /* 0x000fe4000f8e00ff */
[----:B------:R-:W-:-:S02]  /*14c0*/  UIMAD.WIDE.U32 UR10, UR5, UR8, URZ ;  /* 0x00000008050a72a5 */ /* 0x000fc4000f8e00ff */
[----:B------:R-:W-:Y:S02]  /*14d0*/  @UP1 USHF.R.U32.HI UR6, URZ, UR13, UR18 ;  /* 0x0000000dff061299 */ /* 0x000fe40008011612 */
[----:B------:R-:W-:Y:S02]  /*14e0*/  UIMAD.WIDE.U32 UR16, UR26, UR12, URZ ;  /* 0x0000000c1a1072a5 */ /* 0x000fe4000f8e00ff */
[----:B------:R-:W-:Y:S01]  /*14f0*/  UIMAD.WIDE.U32 UR18, UR6, UR8, URZ ;  /* 0x00000008061272a5 */ /* 0x000fe2000f8e00ff */
[----:B------:R-:W-:Y:S01]  /*1500*/  UMOV UR20, UR21 ;  /* 0x0000001500147c82 */ /* 0x000fe20008000000 */
[----:B------:R-:W-:Y:S01]  /*1510*/  UMOV UR10, UR11 ;  /* 0x0000000b000a7c82 */ /* 0x000fe20008000000 */
[----:B------:R-:W-:Y:S02]  /*1520*/  USHF.R.U32.HI UR20, URZ, UR4, UR20 ;  /* 0x00000004ff147299 */ /* 0x000fe40008011614 */
[----:B------:R-:W-:Y:S02]  /*1530*/  @UP2 USHF.R.U32.HI UR5, URZ, UR9, UR10 ;  /* 0x00000009ff052299 */ /* 0x000fe4000801160a */
[----:B------:R-:W-:Y:S01]  /*1540*/  UMOV UR7, UR19 ;  /* 0x0000001300077c82 */ /* 0x000fe20008000000 */
[----:B------:R-:W-:Y:S01]  /*1550*/  UMOV UR16, UR17 ;  /* 0x0000001100107c82 */ /* 0x000fe20008000000 */
[----:B------:R-:W-:-:S02]  /*1560*/  @UP2 USHF.R.U32.HI UR6, URZ, UR9, UR7 ;  /* 0x00000009ff062299 */ /* 0x000fc40008011607 */
[----:B------:R-:W-:Y:S02]  /*1570*/  USHF.R.U32.HI UR13, URZ, UR13, UR16 ;  /* 0x0000000dff0d7299 */ /* 0x000fe40008011610 */
[----:B------:R-:W-:Y:S02]  /*1580*/  USEL UR4, UR30, UR20, !UP0 ;  /* 0x000000141e047287 */ /* 0x000fe4000c000000 */
[----:B------:R-:W-:Y:S02]  /*1590*/  UIMAD UR7, UR5, UR23, URZ ;  /* 0x00000017050772a4 */ /* 0x000fe4000f8e02ff */
[----:B------:R-:W-:Y:S02]  /*15a0*/  USEL UR5, UR26, UR13, !UP1 ;  /* 0x0000000d1a057287 */ /* 0x000fe4000c800000 */
[----:B------:R-:W-:Y:S02]  /*15b0*/  UIMAD UR12, UR6, UR23, URZ ;  /* 0x00000017060c72a4 */ /* 0x000fe4000f8e02ff */
[----:B------:R-:W-:-:S02]  /*15c0*/  UISETP.GE.AND UP0, UPT, UR4, UR7, UPT ;  /* 0x000000070400728c */ /* 0x000fc4000bf06270 */
[----:B------:R-:W-:Y:S02]  /*15d0*/  UIMAD.WIDE.U32 UR10, UR4, UR8, URZ ;  /* 0x00000008040a72a5 */ /* 0x000fe4000f8e00ff */
[----:B------:R-:W-:Y:S02]  /*15e0*/  UISETP.GE.OR UP0, UPT, UR5, UR12, UP0 ;  /* 0x0000000c0500728c */ /* 0x000fe40008706670 */
[----:B------:R-:W-:Y:S02]  /*15f0*/  UIMAD.WIDE.U32 UR12, UR5, UR8, URZ ;  /* 0x00000008050c72a5 */ /* 0x000fe4000f8e00ff */
[----:B------:R-:W-:Y:S01]  /*1600*/  UIADD3 UR10, UPT, UPT, -UR4, URZ, URZ ;  /* 0x000000ff040a7290 */ /* 0x000fe2000fffe1ff */
[----:B------:R-:W-:Y:S01]  /*1610*/  UMOV UR8, UR11 ;  /* 0x0000000b00087c82 */ /* 0x000fe20008000000 */
[----:B------:R-:W-:Y:S02]  /*1620*/  UIADD3 UR11, UPT, UPT, -UR5, URZ, URZ ;  /* 0x000000ff050b7290 */ /* 0x000fe4000fffe1ff */
[----:B------:R-:W-:-:S03]  /*1630*/  USHF.R.U32.HI UR8, URZ, UR9, UR8 ;  /* 0x00000009ff087299 */ /* 0x000fc60008011608 */
[----:B------:R-:W-:Y:S01]  /*1640*/  @!UP0 UMOV UR7, UR13 ;  /* 0x0000000d00078c82 */ /* 0x000fe20008000000 */
[----:B------:R-:W-:Y:S02]  /*1650*/  UIMAD UR30, UR14, UR10, UR30 ;  /* 0x0000000a0e1e72a4 */ /* 0x000fe4000f8e021e */
[----:B------:R-:W-:Y:S02]  /*1660*/  USEL UR8, UR4, UR8, !UP2 ;  /* 0x0000000804087287 */ /* 0x000fe4000d000000 */
[----:B------:R-:W-:Y:S02]  /*1670*/  @!UP0 USHF.R.U32.HI UR7, URZ, UR9, UR7 ;  /* 0x00000009ff078299 */ /* 0x000fe40008011607 */
[----:B------:R-:W-:Y:S02]  /*1680*/  UIADD3 UR9, UPT, UPT, -UR8, URZ, URZ ;  /* 0x000000ff08097290 */ /* 0x000fe4000fffe1ff */
[----:B------:R-:W-:Y:S02]  /*1690*/  @!UP0 USEL UR7, UR5, UR7, !UP2 ;  /* 0x0000000705078287 */ /* 0x000fe4000d000000 */
[----:B------:R-:W-:-:S02]  /*16a0*/  UIMAD UR9, UR23, UR9, UR4 ;  /* 0x00000009170972a4 */ /* 0x000fc4000f8e0204 */
[----:B------:R-:W-:Y:S02]  /*16b0*/  @!UP0 UIADD3 UR8, UPT, UPT, UR8, -UR7, URZ ;  /* 0x8000000708088290 */ /* 0x000fe4000fffe0ff */
[----:B------:R-:W-:Y:S02]  /*16c0*/  @!UP0 UIMAD UR6, UR9, UR6, UR7 ;  /* 0x00000006090682a4 */ /* 0x000fe4000f8e0207 */
[----:B------:R-:W-:Y:S02]  /*16d0*/  @!UP0 UIMAD UR4, UR8, UR23, UR5 ;  /* 0x00000017080482a4 */ /* 0x000fe4000f8e0205 */
[----:B------:R-:W-:Y:S02]  /*16e0*/  UIMAD UR26, UR25, UR11, UR26 ;  /* 0x0000000b191a72a4 */ /* 0x000fe4000f8e021a */
[----:B------:R-:W-:Y:S01]  /*16f0*/  UIMAD UR30, UR4, UR14, UR30 ;  /* 0x0000000e041e72a4 */ /* 0x000fe2000f8e021e */
[----:B------:R-:W-:Y:S02]  /*1700*/  @!UP0 UMOV UR5, UR6 ;  /* 0x0000000600058c82 */ /* 0x000fe40008000000 */
[----:B------:R-:W-:-:S12]  /*1710*/  UIMAD UR26, UR5, UR25, UR26 ;  /* 0x00000019051a72a4 */ /* 0x000fd8000f8e021a */
.L_x_19:
[----:B------:R-:W-:Y:S02]  /*1720*/  UISETP.NE.AND UP1, UPT, UR27, 0x1, UPT ;  /* 0x000000011b00788c */ /* 0x000fe4000bf25270 */
[----:B------:R-:W-:Y:S02]  /*1730*/  UISETP.NE.AND UP0, UPT, UR22, 0x2, UPT ;  /* 0x000000021600788c */ /* 0x000fe4000bf05270 */
[----:B------:R-:W-:-:S05]  /*1740*/  ULOP3.LUT UR21, UR24, 0x700, URZ, 0xc0, !UPT ;  /* 0x0000070018157892 */ /* 0x000fca000f8ec0ff */
[----:B------:R-:W-:Y:S07]  /*1750*/  BRA.U UP1, `(.L_x_20) ;  /* 0x0000000101447547 */ /* 0x000fee000b800000 */
[----:B------:R-:W1:Y:S01]  /*1760*/  LDCU.128 UR8, c[0x0][0xb10] ;  /* 0x00016200ff0877ac */ /* 0x000e620008000c00 */
[----:B------:R-:W2:Y:S01]  /*1770*/  LDCU UR12, c[0x0][0xb0c] ;  /* 0x00016180ff0c77ac */ /* 0x000ea20008000800 */
[----:B------:R-:W3:Y:S01]  /*1780*/  LDCU UR13, c[0x0][0xb20] ;  /* 0x00016400ff0d77ac */ /* 0x000ee20008000800 */
[----:B-1----:R-:W-:Y:S02]  /*1790*/  UIMAD.WIDE.U32 UR6, UR26, UR8, URZ ;  /* 0x000000081a0672a5 */ /* 0x002fe4000f8e00ff */
[----:B------:R-:W-:Y:S02]  /*17a0*/  UIMAD.WIDE.U32 UR4, UR30, UR11, URZ ;  /* 0x0000000b1e0472a5 */ /* 0x000fe4000f8e00ff */
[----:B--2---:R-:W-:Y:S02]  /*17b0*/  UISETP.NE.AND UP2, UPT, UR12, 0x1, UPT ;  /* 0x000000010c00788c */ /* 0x004fe4000bf45270 */
[----:B------:R-:W-:Y:S01]  /*17c0*/  UISETP.NE.AND UP1, UPT, UR10, 0x1, UPT ;  /* 0x000000010a00788c */ /* 0x000fe2000bf25270 */
[----:B------:R-:W-:-:S02]  /*17d0*/  UMOV UR6, UR7 ;  /* 0x0000000700067c82 */ /* 0x000fc40008000000 */
[----:B------:R-:W-:Y:S01]  /*17e0*/  UMOV UR4, UR5 ;  /* 0x0000000500047c82 */ /* 0x000fe20008000000 */
[----:B------:R-:W-:Y:S02]  /*17f0*/  USHF.R.U32.HI UR6, URZ, UR9, UR6 ;  /* 0x00000009ff067299 */ /* 0x000fe40008011606 */
[----:B---3--:R-:W-:Y:S02]  /*1800*/  USHF.R.U32.HI UR4, URZ, UR13, UR4 ;  /* 0x0000000dff047299 */ /* 0x008fe40008011604 */
[----:B------:R-:W-:Y:S02]  /*1810*/  USEL UR5, UR26, UR6, !UP2 ;  /* 0x000000061a057287 */ /* 0x000fe4000d000000 */
[----:B------:R-:W-:-:S04]  /*1820*/  USEL UR4, UR30, UR4, !UP1 ;  /* 0x000000041e047287 */ /* 0x000fc8000c800000 */
[----:B------:R-:W-:Y:S02]  /*1830*/  UIADD3 UR6, UPT, UPT, UR5, -UR4, URZ ;  /* 0x8000000405067290 */ /* 0x000fe4000fffe0ff */
[----:B------:R-:W-:Y:S02]  /*1840*/  UIADD3 UR4, UPT, UPT, -UR5, UR4, URZ ;  /* 0x0000000405047290 */ /* 0x000fe4000fffe1ff */
[----:B------:R-:W-:Y:S02]  /*1850*/  UIMAD UR30, UR6, UR10, UR30 ;  /* 0x0000000a061e72a4 */ /* 0x000fe4000f8e021e */
[----:B------:R-:W-:-:S12]  /*1860*/  UIMAD UR26, UR4, UR12, UR26 ;  /* 0x0000000c041a72a4 */ /* 0x000fd8000f8e021a */
.L_x_20:
[----:B------:R-:W-:Y:S05]  /*1870*/  BRA.U !UP5, `(.L_x_21) ;  /* 0x000000010d0c7547 */ /* 0x000fea000b800000 */
[----:B------:R-:W-:Y:S01]  /*1880*/  UCGABAR_WAIT ;  /* 0x0000000000007dc7 */ /* 0x000fe20008000000 */
[----:B------:R-:W-:Y:S01]  /*1890*/  CCTL.IVALL ;  /* 0x00000000ff00798f */ /* 0x000fe20002000000 */
[----:B------:R-:W-:Y:S05]  /*18a0*/  BRA `(.L_x_22) ;  /* 0x0000000000047947 */ /* 0x000fea0003800000 */
.L_x_21:
[----:B------:R-:W-:Y:S06]  /*18b0*/  BAR.SYNC.DEFER_BLOCKING 0x0 ;  /* 0x0000000000007b1d */ /* 0x000fec0000010000 */
.L_x_22:
[----:B------:R-:W-:Y:S05]  /*18c0*/  BRA.U UP0, `(.L_x_23) ;  /* 0x0000001500e47547 */ /* 0x000fea000b800000 */
[----:B------:R-:W1:Y:S01]  /*18d0*/  LDCU UR6, c[0x0][0x38c] ;  /* 0x00007180ff0677ac */ /* 0x000e620008000800 */
[----:B------:R-:W-:Y:S01]  /*18e0*/  PLOP3.LUT P1, PT, PT, PT, UP3, 0x80, 0x8 ;  /* 0x000000000008781c */ /* 0x000fe20003f2f038 */
[----:B------:R-:W-:Y:S01]  /*18f0*/  IMAD.MOV.U32 R12, RZ, RZ, 0x1 ;  /* 0x00000001ff0c7424 */ /* 0x000fe200078e00ff */
[----:B------:R-:W-:Y:S01]  /*1900*/  ISETP.EQ.OR P2, PT, R0, RZ, P3 ;  /* 0x000000ff0000720c */ /* 0x000fe20001f42670 */
[----:B------:R-:W-:Y:S01]  /*1910*/  UISETP.NE.AND UP1, UPT, UR22, URZ, UPT ;  /* 0x000000ff1600728c */ /* 0x000fe2000bf25270 */
[----:B------:R-:W-:Y:S02]  /*1920*/  PLOP3.LUT P1, PT, P1, PT, PT, 0x8, 0x80 ;  /* 0x000000000080781c */ /* 0x000fe40000f2e170 */
[----:B------:R-:W-:Y:S01]  /*1930*/  CS2R R10, SRZ ;  /* 0x00000000000a7805 */ /* 0x000fe2000001ff00 */
[----:B------:R-:W-:Y:S01]  /*1940*/  IMAD.MOV.U32 R9, RZ, RZ, RZ ;  /* 0x000000ffff097224 */ /* 0x000fe200078e00ff */
[----:B------:R-:W2:Y:S01]  /*1950*/  LDCU UR39, c[0x0][0x370] ;  /* 0x00006e00ff2777ac */ /* 0x000ea20008000800 */
[----:B------:R-:W-:Y:S01]  /*1960*/  IMAD.MOV.U32 R8, RZ, RZ, 0x1 ;  /* 0x00000001ff087424 */ /* 0x000fe200078e00ff */
[----:B------:R-:W3:Y:S01]  /*1970*/  LDCU.64 UR28, c[0x0][0x348] ;  /* 0x00006900ff1c77ac */ /* 0x000ee20008000a00 */
[----:B------:R-:W-:-:S02]  /*1980*/  USHF.R.U32.HI UR44, URZ, 0x5, UR21 ;  /* 0x00000005ff2c7899 */ /* 0x000fc40008011615 */
[----:B-1----:R-:W-:Y:S02]  /*1990*/  UIADD3 UR5, UPT, UPT, UR6, 0x1f, URZ ;  /* 0x0000001f06057890 */ /* 0x002fe4000fffe0ff */
[----:B------:R-:W-:Y:S02]  /*19a0*/  UIADD3 UR45, UPT, UPT, UR6, 0x3e, URZ ;  /* 0x0000003e062d7890 */ /* 0x000fe4000fffe0ff */
[----:B------:R-:W-:Y:S01]  /*19b0*/  USHF.R.S32.HI UR4, URZ, 0x1f, UR5 ;  /* 0x0000001fff047899 */ /* 0x000fe20008011405 */
[----:B------:R-:W1:Y:S03]  /*19c0*/  LDCU UR38, c[0x0][0x374] ;  /* 0x00006e80ff2677ac */ /* 0x000e660008000800 */
[----:B------:R-:W-:Y:S02]  /*19d0*/  ULEA.HI UR4, UR4, UR5, URZ, 0x5 ;  /* 0x0000000504047291 */ /* 0x000fe4000f8f28ff */
[----:B------:R-:W-:-:S02]  /*19e0*/  USEL UR25, UR37, 0x2, UP1 ;  /* 0x0000000225197887 */ /* 0x000fc40008800000 */
[----:B------:R-:W-:Y:S02]  /*19f0*/  USHF.R.S32.HI UR42, URZ, 0x5, UR4 ;  /* 0x00000005ff2a7899 */ /* 0x000fe40008011404 */
[----:B------:R-:W-:Y:S02]  /*1a00*/  UIADD3 UR4, UPT, UPT, UR6, -0x1, URZ ;  /* 0xffffffff06047890 */ /* 0x000fe4000fffe0ff */
[----:B------:R-:W-:Y:S02]  /*1a10*/  UISETP.LT.U32.AND UP0, UPT, UR42, 0xc, UPT ;  /* 0x0000000c2a00788c */ /* 0x000fe4000bf01070 */
[----:B------:R-:W-:Y:S02]  /*1a20*/  UISETP.GE.U32.AND UP2, UPT, UR4, -0x3f, UPT ;  /* 0xffffffc10400788c */ /* 0x000fe4000bf46070 */
[----:B------:R-:W-:Y:S01]  /*1a30*/  USEL UR41, UR42, 0xc, UP0 ;  /* 0x0000000c2a297887 */ /* 0x000fe20008000000 */
[----:B------:R-:W-:-:S03]  /*1a40*/  UMOV UR5, URZ ;  /* 0x000000ff00057c82 */ /* 0x000fc60008000000 */
[----:B------:R-:W-:Y:S02]  /*1a50*/  UIADD3 UR24, UPT, UPT, UR41, -0x1, URZ ;  /* 0xffffffff29187890 */ /* 0x000fe4000fffe0ff */
[----:B------:R-:W-:-:S03]  /*1a60*/  UIADD3 UR43, UPT, UPT, UR42, -UR41, URZ ;  /* 0x800000292a2b7290 */ /* 0x000fc6000fffe0ff */
[----:B------:R-:W-:-:S04]  /*1a70*/  @UP2 UIADD3 UR24, UPT, UPT, UR41, URZ, URZ ;  /* 0x000000ff29182290 */ /* 0x000fc8000fffe0ff */
[----:B-123--:R-:W-:-:S12]  /*1a80*/  UIADD3 UR24, UPT, UPT, UR24, 0x1, URZ ;  /* 0x0000000118187890 */ /* 0x00efd8000fffe0ff */
.L_x_43:
[----:B------:R-:W-:Y:S01]  /*1a90*/  UISETP.NE.AND UP0, UPT, UR54, URZ, UPT ;  /* 0x000000ff3600728c */ /* 0x000fe2000bf05270 */
[----:B------:R-:W1:Y:S08]  /*1aa0*/  S2UR UR54, SR_CgaCtaId ;  /* 0x00000000003679c3 */ /* 0x000e700000008800 */
[----:B------:R-:W-:Y:S05]  /*1ab0*/  BRA.U UP0, `(.L_x_24) ;  /* 0x0000000100347547 */ /* 0x000fea000b800000 */
[----:B------:R-:W2:Y:S01]  /*1ac0*/  S2R R0, SR_CgaCtaId ;  /* 0x0000000000007919 */ /* 0x000ea20000008800 */
[----:B------:R-:W-:-:S04]  /*1ad0*/  MOV R2, 0x400 ;  /* 0x0000040000027802 */ /* 0x000fc80000000f00 */
[----:B--2---:R-:W-:Y:S02]  /*1ae0*/  LEA R0, R0, R2, 0x18 ;  /* 0x0000000200007211 */ /* 0x004fe400078ec0ff */
[----:B------:R-:W-:-:S03]  /*1af0*/  SHF.L.U32 R2, R8, 0x1f, RZ ;  /* 0x0000001f08027819 */ /* 0x000fc600000006ff */
[----:B------:R-:W-:-:S04]  /*1b00*/  IMAD R0, R9, 0x8, R0 ;  /* 0x0000000809007824 */ /* 0x000fc800078e0200 */
[----:B------:R-:W2:Y:S02]  /*1b10*/  SYNCS.PHASECHK.TRANS64.TRYWAIT P0, [R0+URZ+0x170], R2 ;  /* 0x00017002000075a7 */ /* 0x000ea400080011ff */
[----:B--2---:R-:W-:Y:S05]  /*1b20*/  @!P0 BRA `(.L_x_25) ;  /* 0x0000005c00f08947 */ /* 0x004fea0003800000 */
.L_x_131:
[----:B------:R-:W-:Y:S01]  /*1b30*/  VIADD R9, R9, 0x1 ;  /* 0x0000000109097836 */ /* 0x000fe20000000000 */
[----:B------:R2:W-:Y:S04]  /*1b40*/  SYNCS.ARRIVE.TRANS64.A1T0 RZ, [R0+URZ+0x160], RZ ;  /* 0x000160ff00ff79a7 */ /* 0x0005e800081000ff */
[----:B------:R-:W-:-:S04]  /*1b50*/  ISETP.NE.AND P0, PT, R9, 0x2, PT ;  /* 0x000000020900780c */ /* 0x000fc80003f05270 */
[----:B------:R-:W-:Y:S02]  /*1b60*/  SEL R9, R9, RZ, P0 ;  /* 0x000000ff09097207 */ /* 0x000fe40000000000 */
[----:B--2---:R-:W-:-:S04]  /*1b70*/  SEL R0, RZ, 0x1, P0 ;  /* 0x00000001ff007807 */ /* 0x004fc80000000000 */
[----:B------:R-:W-:-:S07]  /*1b80*/  LOP3.LUT R8, R8, R0, RZ, 0x3c, !PT ;  /* 0x0000000008087212 */ /* 0x000fce00078e3cff */
.L_x_24:
[----:B------:R-:W-:Y:S01]  /*1b90*/  UMOV UR6, 0x400 ;  /* 0x0000040000067882 */ /* 0x000fe20000000000 */
[----:B------:R-:W-:Y:S01]  /*1ba0*/  SHF.L.U32 R0, R12, 0x1f, RZ ;  /* 0x0000001f0c007819 */ /* 0x000fe200000006ff */
[----:B-1----:R-:W-:Y:S02]  /*1bb0*/  ULEA UR6, UR54, UR6, 0x18 ;  /* 0x0000000636067291 */ /* 0x002fe4000f8ec0ff */
[----:B------:R-:W-:Y:S02]  /*1bc0*/  UISETP.GE.U32.AND UP0, UPT, UR45, 0x3f, UPT ;  /* 0x0000003f2d00788c */ /* 0x000fe4000bf06070 */
[----:B------:R-:W-:Y:S02]  /*1bd0*/  ULEA UR4, UR5, UR6, 0x3 ;  /* 0x0000000605047291 */ /* 0x000fe4000f8e18ff */
[----:B------:R-:W-:Y:S02]  /*1be0*/  USHF.L.U32 UR11, UR30, 0x6, URZ ;  /* 0x000000061e0b7899 */ /* 0x000fe400080006ff */
[----:B------:R-:W-:Y:S01]  /*1bf0*/  ULEA UR35, UR26, UR44, 0x6 ;  /* 0x0000002c1a237291 */ /* 0x000fe2000f8e30ff */
[----:B------:R-:W-:-:S04]  /*1c00*/  UMOV UR13, URZ ;  /* 0x000000ff000d7c82 */ /* 0x000fc80008000000 */
[----:B------:R1:W2:Y:S01]  /*1c10*/  SYNCS.PHASECHK.TRANS64.TRYWAIT P0, [UR4+0x60], R0 ;  /* 0x00006000ff0075a7 */ /* 0x0002a20008001104 */
[----:B------:R-:W-:Y:S06]  /*1c20*/  BRA.U !UP0, `(.L_x_26) ;  /* 0x0000000108bc7547 */ /* 0x000fec000b800000 */
[----:B------:R-:W-:Y:S01]  /*1c30*/  UMOV UR7, URZ ;  /* 0x000000ff00077c82 */ /* 0x000fe20008000000 */
[----:B------:R-:W-:-:S05]  /*1c40*/  UMOV UR4, UR5 ;  /* 0x0000000500047c82 */ /* 0x000fca0008000000 */
.L_x_32:
[----:B------:R-:W-:Y:S01]  /*1c50*/  ULEA UR33, UR4, UR6, 0x3 ;  /* 0x0000000604217291 */ /* 0x000fe2000f8e18ff */
[----:B--2---:R-:W-:Y:S01]  /*1c60*/  @!P3 MOV R2, 0x4000 ;  /* 0x000040000002b802 */ /* 0x004fe20000000f00 */
[----:B--2-4-:R-:W-:Y:S10]  /*1c70*/  @P0 BRA `(.L_x_27) ;  /* 0x00000000000c0947 */ /* 0x014ff40003800000 */
[----:B------:R-:W-:-:S04]  /*1c80*/  SHF.L.U32 R3, R12, 0x1f, RZ ;  /* 0x0000001f0c037819 */ /* 0x000fc800000006ff */
[----:B------:R-:W2:Y:S02]  /*1c90*/  SYNCS.PHASECHK.TRANS64.TRYWAIT P0, [UR33+0x60], R3 ;  /* 0x00006003ff0075a7 */ /* 0x000ea40008001121 */
[----:B--2---:R-:W-:Y:S05]  /*1ca0*/  @!P0 BRA `(.L_x_28) ;  /* 0x0000005c00a48947 */ /* 0x004fea0003800000 */
.L_x_27:
[----:B------:R2:W-:Y:S01]  /*1cb0*/  @!P3 SYNCS.ARRIVE.TRANS64 RZ, [UR33], R2 ;  /* 0x00000002ffffb9a7 */ /* 0x0005e20008000021 */
[----:B------:R-:W-:-:S04]  /*1cc0*/  ULOP3.LUT UR5, UR25, 0x2, URZ, 0xfc, !UPT ;  /* 0x0000000219057892 */ /* 0x000fc8000f8efcff */
[----:B------:R-:W-:-:S09]  /*1cd0*/  UISETP.NE.AND UP0, UPT, UR5, 0x2, UPT ;  /* 0x000000020500788c */ /* 0x000fd2000bf05270 */
[----:B------:R-:W-:Y:S05]  /*1ce0*/  BRA.U UP0, `(.L_x_29) ;  /* 0x0000000100047547 */ /* 0x000fea000b800000 */
[----:B------:R-:W-:Y:S05]  /*1cf0*/  BPT.TRAP 0x1 ;  /* 0x000000040000795c */ /* 0x000fea0000300000 */
.L_x_29:
[----:B------:R-:W-:Y:S04]  /*1d00*/  BSSY.RECONVERGENT B0, `(.L_x_30) ;  /* 0x0000003000007945 */ /* 0x000fe80003800200 */
[----:B------:R-:W-:Y:S05]  /*1d10*/  @P2 BRA `(.L_x_31) ;  /* 0x0000000000042947 */ /* 0x000fea0003800000 */
[----:B------:R-:W-:Y:S05]  /*1d20*/  BPT.TRAP 0x1 ;  /* 0x000000040000795c */ /* 0x000fea0000300000 */
.L_x_31:
[----:B------:R-:W-:Y:S05]  /*1d30*/  BSYNC.RECONVERGENT B0 ;  /* 0x0000000000007941 */ /* 0x000fea0003800200 */
.L_x_30:
[----:B------:R-:W-:Y:S02]  /*1d40*/  UIADD3 UR5, UPT, UPT, UR4, 0x1, URZ ;  /* 0x0000000104057890 */ /* 0x000fe4000fffe0ff */
[----:B------:R-:W-:Y:S02]  /*1d50*/  UIADD3 UR16, UP1, UPT, UR28, 0x80, URZ ;  /* 0x000000801c107890 */ /* 0x000fe4000ff3e0ff */
[----:B------:R-:W-:Y:S02]  /*1d60*/  UISETP.NE.AND UP0, UPT, UR5, 0xc, UPT ;  /* 0x0000000c0500788c */ /* 0x000fe4000bf05270 */
[----:B------:R-:W-:Y:S02]  /*1d70*/  USHF.L.U32 UR34, UR7, 0x5, URZ ;  /* 0x0000000507227899 */ /* 0x000fe400080006ff */
[----:B------:R-:W-:Y:S02]  /*1d80*/  USEL UR9, URZ, 0x1, UP0 ;  /* 0x00000001ff097887 */ /* 0x000fe40008000000 */
[----:B------:R-:W-:-:S02]  /*1d90*/  USEL UR5, UR5, URZ, UP0 ;  /* 0x000000ff05057287 */ /* 0x000fc40008000000 */
[----:B------:R-:W-:Y:S02]  /*1da0*/  UIADD3 UR14, UP0, UPT, UR28, 0x180, URZ ;  /* 0x000001801c0e7890 */ /* 0x000fe4000ff1e0ff */
[----:B------:R-:W-:Y:S01]  /*1db0*/  ULEA UR8, UR5, UR6, 0x3 ;  /* 0x0000000605087291 */ /* 0x000fe2000f8e18ff */
[----:B------:R-:W-:Y:S01]  /*1dc0*/  LOP3.LUT R12, R12, UR9, RZ, 0x3c, !PT ;  /* 0x000000090c0c7c12 */ /* 0x000fe2000f8e3cff */
[----:B------:R-:W-:Y:S02]  /*1dd0*/  UIADD3.X UR17, UPT, UPT, URZ, UR29, URZ, UP1, !UPT ;  /* 0x0000001dff117290 */ /* 0x000fe40008ffe4ff */
[----:B------:R-:W-:Y:S01]  /*1de0*/  UIADD3.X UR15, UPT, UPT, URZ, UR29, URZ, UP0, !UPT ;  /* 0x0000001dff0f7290 */ /* 0x000fe200087fe4ff */
[----:B-1----:R-:W-:Y:S01]  /*1df0*/  SHF.L.U32 R0, R12, 0x1f, RZ ;  /* 0x0000001f0c007819 */ /* 0x002fe200000006ff */
[----:B------:R-:W-:Y:S01]  /*1e00*/  UMOV UR18, 0x0 ;  /* 0x0000000000127882 */ /* 0x000fe20000000000 */
[----:B------:R-:W-:Y:S01]  /*1e10*/  UMOV UR19, 0x10000000 ;  /* 0x1000000000137882 */ /* 0x000fe20000000000 */
[----:B------:R-:W-:Y:S01]  /*1e20*/  UMOV UR12, UR36 ;  /* 0x00000024000c7c82 */ /* 0x000fe20008000000 */
[----:B------:R3:W4:Y:S01]  /*1e30*/  SYNCS.PHASECHK.TRANS64.TRYWAIT P0, [UR8+0x60], R0 ;  /* 0x00006000ff0075a7 */ /* 0x0007220008001108 */
[----:B------:R-:W-:Y:S01]  /*1e40*/  USHF.L.U32 UR8, UR4, 0xd, URZ ;  /* 0x0000000d04087899 */ /* 0x000fe200080006ff */
[----:B------:R-:W-:-:S02]  /*1e50*/  UMOV UR9, UR33 ;  /* 0x0000002100097c82 */ /* 0x000fc40008000000 */
[----:B------:R-:W-:Y:S01]  /*1e60*/  UMOV UR4, 0xff0000 ;  /* 0x00ff000000047882 */ /* 0x000fe20000000000 */
[----:B------:R-:W-:Y:S02]  /*1e70*/  ULEA UR32, UR21, UR8, 0x2 ;  /* 0x0000000815207291 */ /* 0x000fe4000f8e10ff */
[----:B------:R-:W-:Y:S02]  /*1e80*/  UIADD3 UR8, UPT, UPT, UR6, 0x1e800, UR8 ;  /* 0x0001e80006087890 */ /* 0x000fe4000fffe008 */
[----:B------:R-:W-:Y:S01]  /*1e90*/  UIADD3 UR32, UPT, UPT, UR6, 0x6800, UR32 ;  /* 0x0000680006207890 */ /* 0x000fe2000fffe020 */
[----:B------:R-:W-:Y:S01]  /*1ea0*/  UMOV UR10, UR34 ;  /* 0x00000022000a7c82 */ /* 0x000fe20008000000 */
[----:B------:R-:W-:Y:S01]  /*1eb0*/  UIADD3 UR7, UPT, UPT, UR7, 0x1, URZ ;  /* 0x0000000107077890 */ /* 0x000fe2000fffe0ff */
[----:B------:R-:W-:-:S03]  /*1ec0*/  UMOV UR13, UR24 ;  /* 0x00000018000d7c82 */ /* 0x000fc60008000000 */
[----:B------:R-:W-:-:S03]  /*1ed0*/  UISETP.NE.AND UP0, UPT, UR7, UR24, UPT ;  /* 0x000000180700728c */ /* 0x000fc6000bf05270 */
[----:B------:R1:W-:Y:S01]  /*1ee0*/  UTMALDG.3D.MULTICAST [UR32], [UR16], UR4, desc[UR18] ;  /* 0x00001220100073b4 */ /* 0x0003e20008011804 */
[----:B------:R3:W-:Y:S01]  /*1ef0*/  UTMALDG.3D [UR8], [UR14], desc[UR18] ;  /* 0x000012080e0075b4 */ /* 0x0007e20008011000 */
[----:B-1----:R-:W-:-:S04]  /*1f00*/  UMOV UR4, UR5 ;  /* 0x0000000500047c82 */ /* 0x002fc80008000000 */
[----:B---3--:R-:W-:Y:S05]  /*1f10*/  BRA.U UP0, `(.L_x_32) ;  /* 0xfffffffd004c7547 */ /* 0x008fea000b83ffff */
.L_x_26:
[----:B------:R-:W-:Y:S01]  /*1f20*/  ULEA UR4, UR5, UR6, 0x3 ;  /* 0x0000000605047291 */ /* 0x000fe2000f8e18ff */
[----:B-1----:R-:W-:Y:S01]  /*1f30*/  SHF.L.U32 R0, R12, 0x1f, RZ ;  /* 0x0000001f0c007819 */ /* 0x002fe200000006ff */
[----:B------:R-:W-:Y:S01]  /*1f40*/  @!P1 SYNCS.ARRIVE.TRANS64.A1T0 RZ, [UR6+0xf8], RZ ;  /* 0x0000f8ffffff99a7 */ /* 0x000fe20008100006 */
[----:B------:R-:W-:-:S06]  /*1f50*/  UISETP.GT.AND UP0, UPT, UR42, UR41, UPT ;  /* 0x000000292a00728c */ /* 0x000fcc000bf04270 */
[----:B--2-4-:R1:W2:Y:S03]  /*1f60*/  SYNCS.PHASECHK.TRANS64.TRYWAIT P0, [UR4+0x60], R0 ;  /* 0x00006000ff0075a7 */ /* 0x0142a60008001104 */
[----:B------:R-:W-:Y:S05]  /*1f70*/  BRA.U !UP0, `(.L_x_33) ;  /* 0x0000000108c07547 */ /* 0x000fea000b800000 */
[----:B------:R-:W-:Y:S01]  /*1f80*/  UIADD3 UR26, UPT, UPT, UR43, UR13, URZ ;  /* 0x0000000d2b1a7290 */ /* 0x000fe2000fffe0ff */
[----:B------:R-:W-:-:S11]  /*1f90*/  UMOV UR4, UR5 ;  /* 0x0000000500047c82 */ /* 0x000fd60008000000 */
.L_x_39:
[----:B------:R-:W-:Y:S01]  /*1fa0*/  ULEA UR17, UR4, UR6, 0x3 ;  /* 0x0000000604117291 */ /* 0x000fe2000f8e18ff */
[----:B--2---:R-:W-:Y:S01]  /*1fb0*/  @!P3 MOV R2, 0x4000 ;  /* 0x000040000002b802 */ /* 0x004fe20000000f00 */
[----:B--2-4-:R-:W-:Y:S10]  /*1fc0*/  @P0 BRA `(.L_x_34) ;  /* 0x00000000000c0947 */ /* 0x014ff40003800000 */
[----:B------:R-:W-:-:S04]  /*1fd0*/  SHF.L.U32 R3, R12, 0x1f, RZ ;  /* 0x0000001f0c037819 */ /* 0x000fc800000006ff */
[----:B------:R-:W2:Y:S02]  /*1fe0*/  SYNCS.PHASECHK.TRANS64.TRYWAIT P0, [UR17+0x60], R3 ;  /* 0x00006003ff0075a7 */ /* 0x000ea40008001111 */
[----:B--2---:R-:W-:Y:S05]  /*1ff0*/  @!P0 BRA `(.L_x_35) ;  /* 0x0000005800e88947 */ /* 0x004fea0003800000 */
.L_x_34:
[----:B------:R2:W-:Y:S01]  /*2000*/  @!P3 SYNCS.ARRIVE.TRANS64 RZ, [UR17], R2 ;  /* 0x00000002ffffb9a7 */ /* 0x0005e20008000011 */
[----:B------:R-:W-:-:S04]  /*2010*/  ULOP3.LUT UR5, UR25, 0x2, URZ, 0xfc, !UPT ;  /* 0x0000000219057892 */ /* 0x000fc8000f8efcff */
[----:B------:R-:W-:-:S09]  /*2020*/  UISETP.NE.AND UP0, UPT, UR5, 0x2, UPT ;  /* 0x000000020500788c */ /* 0x000fd2000bf05270 */
[----:B------:R-:W-:Y:S05]  /*2030*/  BRA.U UP0, `(.L_x_36) ;  /* 0x0000000100047547 */ /* 0x000fea000b800000 */
[----:B------:R-:W-:Y:S05]  /*2040*/  BPT.TRAP 0x1 ;  /* 0x000000040000795c */ /* 0x000fea0000300000 */
.L_x_36:
[----:B------:R-:W-:Y:S04]  /*2050*/  BSSY.RECONVERGENT B0, `(.L_x_37) ;  /* 0x0000003000007945 */ /* 0x000fe80003800200 */
[----:B------:R-:W-:Y:S05]  /*2060*/  @P2 BRA `(.L_x_38) ;  /* 0x0000000000042947 */ /* 0x000fea0003800000 */
[----:B------:R-:W-:Y:S05]  /*2070*/  BPT.TRAP 0x1 ;  /* 0x000000040000795c */ /* 0x000fea0000300000 */
.L_x_38:
[----:B------:R-:W-:Y:S05]  /*2080*/  BSYNC.RECONVERGENT B0 ;  /* 0x0000000000007941 */ /* 0x000fea0003800200 */
.L_x_37:
[----:B------:R-:W-:Y:S02]  /*2090*/  UIADD3 UR5, UPT, UPT, UR4, 0x1, URZ ;  /* 0x0000000104057890 */ /* 0x000fe4000fffe0ff */
[----:B------:R-:W-:Y:S02]  /*20a0*/  UIADD3 UR14, UP1, UPT, UR28, 0x80, URZ ;  /* 0x000000801c0e7890 */ /* 0x000fe4000ff3e0ff */
[----:B------:R-:W-:Y:S02]  /*20b0*/  UISETP.NE.AND UP0, UPT, UR5, 0xc, UPT ;  /* 0x0000000c0500788c */ /* 0x000fe4000bf05270 */
[----:B------:R-:W-:Y:S02]  /*20c0*/  USHF.L.U32 UR18, UR13, 0x5, URZ ;  /* 0x000000050d127899 */ /* 0x000fe400080006ff */
[----:B------:R-:W-:Y:S02]  /*20d0*/  USEL UR8, URZ, 0x1, UP0 ;  /* 0x00000001ff087887 */ /* 0x000fe40008000000 */
[----:B------:R-:W-:-:S02]  /*20e0*/  USEL UR5, UR5, URZ, UP0 ;  /* 0x000000ff05057287 */ /* 0x000fc40008000000 */
[----:B------:R-:W-:Y:S02]  /*20f0*/  UIADD3 UR22, UP0, UPT, UR28, 0x180, URZ ;  /* 0x000001801c167890 */ /* 0x000fe4000ff1e0ff */
[----:B------:R-:W-:Y:S01]  /*2100*/  LOP3.LUT R12, R12, UR8, RZ, 0x3c, !PT ;  /* 0x000000080c0c7c12 */ /* 0x000fe2000f8e3cff */
[----:B------:R-:W-:Y:S02]  /*2110*/  USHF.L.U32 UR8, UR4, 0xd, URZ ;  /* 0x0000000d04087899 */ /* 0x000fe400080006ff */
[----:B------:R-:W-:Y:S01]  /*2120*/  ULEA UR7, UR5, UR6, 0x3 ;  /* 0x0000000605077291 */ /* 0x000fe2000f8e18ff */
[----:B-1----:R-:W-:Y:S01]  /*2130*/  SHF.L.U32 R0, R12, 0x1f, RZ ;  /* 0x0000001f0c007819 */ /* 0x002fe200000006ff */
[----:B------:R-:W-:Y:S02]  /*2140*/  ULEA UR16, UR21, UR8, 0x2 ;  /* 0x0000000815107291 */ /* 0x000fe4000f8e10ff */
[----:B------:R-:W-:Y:S02]  /*2150*/  UIADD3.X UR15, UPT, UPT, URZ, UR29, URZ, UP1, !UPT ;  /* 0x0000001dff0f7290 */ /* 0x000fe40008ffe4ff */
[----:B------:R-:W-:-:S02]  /*2160*/  UIADD3 UR16, UPT, UPT, UR6, 0x6800, UR16 ;  /* 0x0000680006107890 */ /* 0x000fc4000fffe010 */
[----:B------:R-:W-:Y:S01]  /*2170*/  UIADD3 UR8, UPT, UPT, UR6, 0x1e800, UR8 ;  /* 0x0001e80006087890 */ /* 0x000fe2000fffe008 */
[----:B------:R3:W4:Y:S01]  /*2180*/  SYNCS.PHASECHK.TRANS64.TRYWAIT P0, [UR7+0x60], R0 ;  /* 0x00006000ff0075a7 */ /* 0x0007220008001107 */
[----:B------:R-:W-:Y:S01]  /*2190*/  UIADD3.X UR23, UPT, UPT, URZ, UR29, URZ, UP0, !UPT ;  /* 0x0000001dff177290 */ /* 0x000fe200087fe4ff */
[----:B------:R-:W-:Y:S01]  /*21a0*/  UMOV UR4, 0xff0000 ;  /* 0x00ff000000047882 */ /* 0x000fe20000000000 */
[----:B------:R-:W-:Y:S01]  /*21b0*/  UMOV UR30, 0x0 ;  /* 0x00000000001e7882 */ /* 0x000fe20000000000 */
[----:B------:R-:W-:Y:S01]  /*21c0*/  UMOV UR31, 0x10000000 ;  /* 0x10000000001f7882 */ /* 0x000fe20000000000 */
[----:B------:R-:W-:Y:S01]  /*21d0*/  UMOV UR19, UR35 ;  /* 0x0000002300137c82 */ /* 0x000fe20008000000 */
[----:B------:R-:W-:Y:S01]  /*21e0*/  UMOV UR20, UR36 ;  /* 0x0000002400147c82 */ /* 0x000fe20008000000 */
[----:B------:R-:W-:Y:S01]  /*21f0*/  UMOV UR12, UR36 ;  /* 0x00000024000c7c82 */ /* 0x000fe20008000000 */
[----:B------:R-:W-:Y:S01]  /*2200*/  UMOV UR9, UR17 ;  /* 0x0000001100097c82 */ /* 0x000fe20008000000 */
[----:B------:R-:W-:Y:S01]  /*2210*/  UMOV UR10, UR18 ;  /* 0x00000012000a7c82 */ /* 0x000fe20008000000 */
[----:B------:R1:W-:Y:S01]  /*2220*/  UTMALDG.3D.MULTICAST [UR16], [UR14], UR4, desc[UR30] ;  /* 0x00001e100e0073b4 */ /* 0x0003e20008011804 */
[----:B------:R-:W-:-:S04]  /*2230*/  UIADD3 UR13, UPT, UPT, UR13, 0x1, URZ ;  /* 0x000000010d0d7890 */ /* 0x000fc8000fffe0ff */
[----:B------:R-:W-:Y:S01]  /*2240*/  UISETP.NE.AND UP0, UPT, UR13, UR26, UPT ;  /* 0x0000001a0d00728c */ /* 0x000fe2000bf05270 */
[----:B------:R3:W-:Y:S01]  /*2250*/  UTMALDG.3D [UR8], [UR22], desc[UR30] ;  /* 0x00001e08160075b4 */ /* 0x0007e20008011000 */
[----:B-1----:R-:W-:-:S07]  /*2260*/  UMOV UR4, UR5 ;  /* 0x0000000500047c82 */ /* 0x002fce0008000000 */
[----:B---3--:R-:W-:Y:S05]  /*2270*/  BRA.U UP0, `(.L_x_39) ;  /* 0xfffffffd00487547 */ /* 0x008fea000b83ffff */
.L_x_33:
[C---:B------:R-:W-:Y:S01]  /*2280*/  LEA R3, R11.reuse, UR6, 0x3 ;  /* 0x000000060b037c11 */ /* 0x040fe2000f8e18ff */
[----:B------:R-:W-:Y:S01]  /*2290*/  NOP ;  /* 0x0000000000007918 */ /* 0x000fe20000000000 */
[----:B-1----:R-:W-:Y:S02]  /*22a0*/  SHF.L.U32 R0, R10, 0x1f, RZ ;  /* 0x0000001f0a007819 */ /* 0x002fe400000006ff */
[----:B------:R-:W-:Y:S02]  /*22b0*/  LEA R4, R11, UR6, 0x4 ;  /* 0x000000060b047c11 */ /* 0x000fe4000f8e20ff */
[----:B--2-4-:R-:W1:Y:S02]  /*22c0*/  SYNCS.PHASECHK.TRANS64.TRYWAIT P0, [R3+URZ+0x100], R0 ;  /* 0x00010000030075a7 */ /* 0x014e6400080011ff */
[----:B-1----:R-:W-:Y:S05]  /*22d0*/  @!P0 BRA `(.L_x_40) ;  /* 0x0000005800488947 */ /* 0x002fea0003800000 */
.L_x_134:
[----:B------:R-:W2:Y:S01]  /*22e0*/  LDS.128 R4, [R4+0x190] ;  /* 0x0001900004047984 */ /* 0x000ea20000000c00 */
[----:B------:R-:W-:Y:S01]  /*22f0*/  UISETP.GE.AND UP0, UPT, UR40, 0x1, UPT ;  /* 0x000000012800788c */ /* 0x000fe2000bf06270 */
[----:B------:R-:W-:Y:S01]  /*2300*/  @!PT LDS RZ, [RZ] ;  /* 0x00000000fffff984 */ /* 0x000fe20000000800 */
[----:B------:R-:W-:Y:S01]  /*2310*/  @!PT LDS RZ, [RZ] ;  /* 0x00000000fffff984 */ /* 0x000fe20000000800 */
[----:B------:R-:W-:Y:S01]  /*2320*/  @!PT LDS RZ, [RZ] ;  /* 0x00000000fffff984 */ /* 0x000fe20000000800 */
[----:B------:R-:W-:Y:S01]  /*2330*/  @!PT LDS RZ, [RZ] ;  /* 0x00000000fffff984 */ /* 0x000fe20000000800 */
[----:B------:R3:W-:Y:S06]  /*2340*/  MEMBAR.ALL.CTA ;  /* 0x0000000000007992 */ /* 0x0007ec0000008000 */
[----:B---3--:R-:W3:Y:S01]  /*2350*/  FENCE.VIEW.ASYNC.S ;  /* 0x00000000000073c6 */ /* 0x008ee20000000000 */
[----:B--2---:R-:W-:-:S13]  /*2360*/  LOP3.LUT P0, RZ, R6, 0x1, RZ, 0xc0, !PT ;  /* 0x0000000106ff7812 */ /* 0x004fda000780c0ff */
[----:B---3--:R-:W-:Y:S01]  /*2370*/  VOTEU.ANY UP1, P0 ;  /* 0x0000000000ff7886 */ /* 0x008fe20000020100 */
[----:B------:R-:W-:-:S13]  /*2380*/  PLOP3.LUT P0, PT, PT, PT, UP1, 0x80, 0x8 ;  /* 0x000000000008781c */ /* 0x000fda0003f0f018 */
[----:B-1----:R-:W-:Y:S02]  /*2390*/  @P0 LOP3.LUT R0, R5, 0xffff, RZ, 0xc0, !PT ;  /* 0x0000ffff05000812 */ /* 0x002fe400078ec0ff */
[----:B------:R-:W-:Y:S02]  /*23a0*/  @P0 MOV R2, R4 ;  /* 0x0000000400020202 */ /* 0x000fe40000000f00 */
[----:B------:R-:W-:Y:S01]  /*23b0*/  @P0 R2UR UR7, R0 ;  /* 0x00000000000702ca */ /* 0x000fe200000e0000 */
[----:B------:R-:W-:Y:S01]  /*23c0*/  VIADD R0, R3, 0x110 ;  /* 0x0000011003007836 */ /* 0x000fe20000000000 */
[----:B------:R-:W-:Y:S02]  /*23d0*/  @P0 SHF.R.U32.HI R4, RZ, 0x10, R5 ;  /* 0x00000010ff040819 */ /* 0x000fe40000011605 */
[----:B------:R-:W-:Y:S02]  /*23e0*/  @P0 R2UR UR8, R2 ;  /* 0x00000000020802ca */ /* 0x000fe400000e0000 */
[----:B------:R-:W-:-:S02]  /*23f0*/  PRMT R0, RZ, 0x654, R0 ;  /* 0x00000654ff007816 */ /* 0x000fc40000000000 */
[----:B------:R-:W-:Y:S02]  /*2400*/  @P0 R2UR UR4, R4 ;  /* 0x00000000040402ca */ /* 0x000fe400000e0000 */
[----:B------:R1:W-:Y:S03]  /*2410*/  SYNCS.ARRIVE.TRANS64.RED.A1T0 RZ, [R0+URZ], RZ ;  /* 0x000000ff00ff79a7 */ /* 0x0003e600081004ff */
[----:B------:R-:W-:-:S04]  /*2420*/  @UP1 UMOV UR27, UR7 ;  /* 0x00000007001b1c82 */ /* 0x000fc80008000000 */
[----:B------:R-:W-:-:S04]  /*2430*/  @UP1 UMOV UR37, UR8 ;  /* 0x0000000800251c82 */ /* 0x000fc80008000000 */
[----:B------:R-:W-:Y:S01]  /*2440*/  @UP1 UMOV UR36, UR4 ;  /* 0x0000000400241c82 */ /* 0x000fe20008000000 */
[----:B------:R-:W-:Y:S05]  /*2450*/  BRA.U !UP0, `(.L_x_41) ;  /* 0x0000000108d47547 */ /* 0x000fea000b800000 */
[----:B------:R-:W2:Y:S01]  /*2460*/  LDCU.128 UR12, c[0x0][0xb10] ;  /* 0x00016200ff0c77ac */ /* 0x000ea20008000c00 */
[----:B------:R-:W3:Y:S01]  /*2470*/  LDCU UR26, c[0x0][0xb20] ;  /* 0x00016400ff1a77ac */ /* 0x000ee20008000800 */
[----:B------:R-:W4:Y:S01]  /*2480*/  LDCU UR20, c[0x0][0xb0c] ;  /* 0x00016180ff1477ac */ /* 0x000f220008000800 */
[----:B------:R-:W1:Y:S01]  /*2490*/  LDCU.64 UR10, c[0x0][0xb28] ;  /* 0x00016500ff0a77ac */ /* 0x000e620008000a00 */
[----:B------:R-:W-:Y:S02]  /*24a0*/  UISETP.NE.AND UP3, UPT, UR40, 0x1, UPT ;  /* 0x000000012800788c */ /* 0x000fe4000bf65270 */
[----:B--2---:R-:W-:Y:S02]  /*24b0*/  UIMAD.WIDE.U32 UR16, UR38, UR15, URZ ;  /* 0x0000000f261072a5 */ /* 0x004fe4000f8e00ff */
[----:B------:R-:W-:Y:S02]  /*24c0*/  UIMAD.WIDE.U32 UR8, UR39, UR12, URZ ;  /* 0x0000000c270872a5 */ /* 0x000fe4000f8e00ff */
[----:B------:R-:W-:-:S02]  /*24d0*/  UISETP.NE.AND UP0, UPT, UR14, 0x1, UPT ;  /* 0x000000010e00788c */ /* 0x000fc4000bf05270 */
[----:B------:R-:W-:Y:S01]  /*24e0*/  UIMAD.WIDE.U32 UR22, UR27, UR15, URZ ;  /* 0x0000000f1b1672a5 */ /* 0x000fe2000f8e00ff */
[----:B------:R-:W-:Y:S02]  /*24f0*/  UMOV UR16, UR17 ;  /* 0x0000001100107c82 */ /* 0x000fe40008000000 */
[----:B------:R-:W-:Y:S01]  /*2500*/  UMOV UR8, UR9 ;  /* 0x0000000900087c82 */ /* 0x000fe20008000000 */
[----:B---3--:R-:W-:Y:S02]  /*2510*/  USHF.R.U32.HI UR16, URZ, UR26, UR16 ;  /* 0x0000001aff107299 */ /* 0x008fe40008011610 */
[----:B----4-:R-:W-:Y:S02]  /*2520*/  UISETP.NE.AND UP2, UPT, UR20, 0x1, UPT ;  /* 0x000000011400788c */ /* 0x010fe4000bf45270 */
[----:B------:R-:W-:Y:S02]  /*2530*/  USHF.R.U32.HI UR8, URZ, UR13, UR8 ;  /* 0x0000000dff087299 */ /* 0x000fe40008011608 */
[----:B------:R-:W-:-:S02]  /*2540*/  USEL UR7, UR38, UR16, !UP0 ;  /* 0x0000001026077287 */ /* 0x000fc4000c000000 */
[----:B------:R-:W-:Y:S02]  /*2550*/  USEL UR8, UR39, UR8, !UP2 ;  /* 0x0000000827087287 */ /* 0x000fe4000d000000 */
[----:B-1----:R-:W-:Y:S01]  /*2560*/  UIMAD.WIDE.U32 UR16, UR7, UR10, URZ ;  /* 0x0000000a071072a5 */ /* 0x002fe2000f8e00ff */
[----:B------:R-:W-:Y:S01]  /*2570*/  UMOV UR4, UR23 ;  /* 0x0000001700047c82 */ /* 0x000fe20008000000 */
[----:B------:R-:W-:Y:S02]  /*2580*/  UIMAD.WIDE.U32 UR18, UR37, UR12, URZ ;  /* 0x0000000c251272a5 */ /* 0x000fe4000f8e00ff */
[----:B------:R-:W-:-:S03]  /*2590*/  UIMAD.WIDE.U32 UR22, UR8, UR10, URZ ;  /* 0x0000000a081672a5 */ /* 0x000fc6000f8e00ff */
[----:B------:R-:W-:Y:S01]  /*25a0*/  UMOV UR16, UR17 ;  /* 0x0000001100107c82 */ /* 0x000fe20008000000 */
[----:B------:R-:W-:Y:S02]  /*25b0*/  USHF.R.U32.HI UR4, URZ, UR26, UR4 ;  /* 0x0000001aff047299 */ /* 0x000fe40008011604 */
[----:B------:R-:W-:Y:S01]  /*25c0*/  @UP3 USHF.R.U32.HI UR7, URZ, UR11, UR16 ;  /* 0x0000000bff073299 */ /* 0x000fe20008011610 */
[----:B------:R-:W-:Y:S01]  /*25d0*/  UMOV UR18, UR19 ;  /* 0x0000001300127c82 */ /* 0x000fe20008000000 */
[----:B------:R-:W-:Y:S01]  /*25e0*/  UMOV UR22, UR23 ;  /* 0x0000001700167c82 */ /* 0x000fe20008000000 */
[----:B------:R-:W-:Y:S02]  /*25f0*/  USHF.R.U32.HI UR13, URZ, UR13, UR18 ;  /* 0x0000000dff0d7299 */ /* 0x000fe40008011612 */
[----:B------:R-:W-:Y:S02]  /*2600*/  USEL UR4, UR27, UR4, !UP0 ;  /* 0x000000041b047287 */ /* 0x000fe4000c000000 */
[----:B------:R-:W-:-:S02]  /*2610*/  @UP3 USHF.R.U32.HI UR8, URZ, UR11, UR22 ;  /* 0x0000000bff083299 */ /* 0x000fc40008011616 */
[----:B------:R-:W-:Y:S02]  /*2620*/  UIMAD UR9, UR40, UR7, URZ ;  /* 0x00000007280972a4 */ /* 0x000fe4000f8e02ff */
[----:B------:R-:W-:Y:S02]  /*2630*/  USEL UR7, UR37, UR13, !UP2 ;  /* 0x0000000d25077287 */ /* 0x000fe4000d000000 */
[----:B------:R-:W-:Y:S02]  /*2640*/  UIMAD UR12, UR40, UR8, URZ ;  /* 0x00000008280c72a4 */ /* 0x000fe4000f8e02ff */
[----:B------:R-:W-:Y:S02]  /*2650*/  UISETP.GE.AND UP0, UPT, UR4, UR9, UPT ;  /* 0x000000090400728c */ /* 0x000fe4000bf06270 */
[----:B------:R-:W-:Y:S02]  /*2660*/  UIMAD.WIDE.U32 UR16, UR4, UR10, URZ ;  /* 0x0000000a041072a5 */ /* 0x000fe4000f8e00ff */
[----:B------:R-:W-:-:S02]  /*2670*/  UISETP.GE.OR UP0, UPT, UR7, UR12, UP0 ;  /* 0x0000000c0700728c */ /* 0x000fc40008706670 */
        /* <DEDUP_REMOVED lines=19> */
.L_x_41:
[----:B------:R-:W2:Y:S02]  /*27b0*/  LDCU UR4, c[0x0][0xb30] ;  /* 0x00016600ff0477ac */ /* 0x000ea40008000800 */
[----:B--2---:R-:W-:-:S09]  /*27c0*/  UISETP.NE.AND UP0, UPT, UR4, 0x1, UPT ;  /* 0x000000010400788c */ /* 0x004fd2000bf05270 */
[----:B------:R-:W-:Y:S05]  /*27d0*/  BRA.U UP0, `(.L_x_42) ;  /* 0x0000000100447547 */ /* 0x000fea000b800000 */
[----:B------:R-:W2:Y:S01]  /*27e0*/  LDCU.128 UR12, c[0x0][0xb10] ;  /* 0x00016200ff0c77ac */ /* 0x000ea20008000c00 */
[----:B------:R-:W3:Y:S01]  /*27f0*/  LDCU UR16, c[0x0][0xb0c] ;  /* 0x00016180ff1077ac */ /* 0x000ee20008000800 */
[----:B------:R-:W4:Y:S01]  /*2800*/  LDCU UR17, c[0x0][0xb20] ;  /* 0x00016400ff1177ac */ /* 0x000f220008000800 */
[----:B--2---:R-:W-:Y:S02]  /*2810*/  UIMAD.WIDE.U32 UR10, UR37, UR12, URZ ;  /* 0x0000000c250a72a5 */ /* 0x004fe4000f8e00ff */
[----:B------:R-:W-:Y:S02]  /*2820*/  UIMAD.WIDE.U32 UR8, UR27, UR15, URZ ;  /* 0x0000000f1b0872a5 */ /* 0x000fe4000f8e00ff */
[----:B---3--:R-:W-:Y:S02]  /*2830*/  UISETP.NE.AND UP2, UPT, UR16, 0x1, UPT ;  /* 0x000000011000788c */ /* 0x008fe4000bf45270 */
[----:B------:R-:W-:Y:S01]  /*2840*/  UISETP.NE.AND UP0, UPT, UR14, 0x1, UPT ;  /* 0x000000010e00788c */ /* 0x000fe2000bf05270 */
[----:B------:R-:W-:-:S02]  /*2850*/  UMOV UR7, UR11 ;  /* 0x0000000b00077c82 */ /* 0x000fc40008000000 */
[----:B------:R-:W-:Y:S01]  /*2860*/  UMOV UR4, UR9 ;  /* 0x0000000900047c82 */ /* 0x000fe20008000000 */
[----:B------:R-:W-:Y:S02]  /*2870*/  USHF.R.U32.HI UR7, URZ, UR13, UR7 ;  /* 0x0000000dff077299 */ /* 0x000fe40008011607 */
[----:B----4-:R-:W-:Y:S02]  /*2880*/  USHF.R.U32.HI UR4, URZ, UR17, UR4 ;  /* 0x00000011ff047299 */ /* 0x010fe40008011604 */
[----:B------:R-:W-:Y:S02]  /*2890*/  USEL UR7, UR37, UR7, !UP2 ;  /* 0x0000000725077287 */ /* 0x000fe4000d000000 */
[----:B------:R-:W-:-:S04]  /*28a0*/  USEL UR4, UR27, UR4, !UP0 ;  /* 0x000000041b047287 */ /* 0x000fc8000c000000 */
[----:B------:R-:W-:Y:S02]  /*28b0*/  UIADD3 UR8, UPT, UPT, UR7, -UR4, URZ ;  /* 0x8000000407087290 */ /* 0x000fe4000fffe0ff */
[----:B------:R-:W-:Y:S02]  /*28c0*/  UIADD3 UR4, UPT, UPT, -UR7, UR4, URZ ;  /* 0x0000000407047290 */ /* 0x000fe4000fffe1ff */
[----:B------:R-:W-:Y:S02]  /*28d0*/  UIMAD UR27, UR8, UR14, UR27 ;  /* 0x0000000e081b72a4 */ /* 0x000fe4000f8e021b */
[----:B------:R-:W-:-:S12]  /*28e0*/  UIMAD UR37, UR4, UR16, UR37 ;  /* 0x00000010042572a4 */ /* 0x000fd8000f8e0225 */
.L_x_42:
[----:B------:R-:W-:Y:S01]  /*28f0*/  VIADD R11, R11, 0x1 ;  /* 0x000000010b0b7836 */ /* 0x000fe20000000000 */
[----:B------:R-:W-:Y:S02]  /*2900*/  R2UR UR7, R55 ;  /* 0x00000000370772ca */ /* 0x000fe400000e0000 */
[----:B------:R-:W-:Y:S02]  /*2910*/  R2UR UR4, R54 ;  /* 0x00000000360472ca */ /* 0x000fe400000e0000 */
[C---:B------:R-:W-:Y:S02]  /*2920*/  ISETP.NE.AND P0, PT, R11.reuse, 0x2, PT ;  /* 0x000000020b00780c */ /* 0x040fe40003f05270 */
[----:B------:R-:W-:Y:S02]  /*2930*/  PLOP3.LUT P1, PT, PT, PT, PT, 0x80, 0x8 ;  /* 0x000000000008781c */ /* 0x000fe40003f2f070 */
[----:B-1----:R-:W-:Y:S02]  /*2940*/  SEL R0, RZ, 0x1, P0 ;  /* 0x00000001ff007807 */ /* 0x002fe40000000000 */
[----:B------:R-:W-:-:S02]  /*2950*/  SEL R11, R11, RZ, P0 ;  /* 0x000000ff0b0b7207 */ /* 0x000fc40000000000 */
[----:B------:R-:W-:Y:S01]  /*2960*/  LOP3.LUT R10, R10, R0, RZ, 0x3c, !PT ;  /* 0x000000000a0a7212 */ /* 0x000fe200078e3cff */
[----:B------:R-:W-:Y:S02]  /*2970*/  UIADD3 UR26, UPT, UPT, UR37, UR7, URZ ;  /* 0x00000007251a7290 */ /* 0x000fe4000fffe0ff */
[----:B------:R-:W-:Y:S01]  /*2980*/  UIADD3 UR30, UPT, UPT, UR27, UR4, URZ ;  /* 0x000000041b1e7290 */ /* 0x000fe2000fffe0ff */
[----:B------:R-:W-:Y:S11]  /*2990*/  BRA.U UP1, `(.L_x_43) ;  /* 0xfffffff1013c7547 */ /* 0x000ff6000b83ffff */
[----:B------:R-:W-:Y:S01]  /*29a0*/  UIADD3 UR7, UPT, UPT, UR6, 0x60, URZ ;  /* 0x0000006006077890 */ /* 0x000fe2000fffe0ff */
[----:B------:R-:W-:-:S03]  /*29b0*/  SHF.L.U32 R2, R12, 0x1f, RZ ;  /* 0x0000001f0c027819 */ /* 0x000fc600000006ff */
[----:B------:R-:W-:-:S09]  /*29c0*/  ULEA UR4, UR5, UR7, 0x3 ;  /* 0x0000000705047291 */ /* 0x000fd2000f8e18ff */
[----:B------:R-:W1:Y:S02]  /*29d0*/  SYNCS.PHASECHK.TRANS64.TRYWAIT P0, [UR4], R2 ;  /* 0x00000002ff0075a7 */ /* 0x000e640008001104 */
[----:B-1----:R-:W-:Y:S05]  /*29e0*/  @!P0 BRA `(.L_x_44) ;  /* 0x0000005000988947 */ /* 0x002fea0003800000 */
.L_x_136:
[----:B------:R-:W-:-:S04]  /*29f0*/  UIADD3 UR4, UPT, UPT, UR5, 0x1, URZ ;  /* 0x0000000105047890 */ /* 0x000fc8000fffe0ff */
[----:B------:R-:W-:-:S04]  /*2a00*/  UISETP.NE.AND UP0, UPT, UR4, 0xc, UPT ;  /* 0x0000000c0400788c */ /* 0x000fc8000bf05270 */
[----:B------:R-:W-:Y:S02]  /*2a10*/  USEL UR6, URZ, 0x1, UP0 ;  /* 0x00000001ff067887 */ /* 0x000fe40008000000 */
[----:B------:R-:W-:-:S04]  /*2a20*/  USEL UR4, UR4, URZ, UP0 ;  /* 0x000000ff04047287 */ /* 0x000fc80008000000 */
[----:B------:R-:W-:Y:S01]  /*2a30*/  ULEA UR5, UR4, UR7, 0x3 ;  /* 0x0000000704057291 */ /* 0x000fe2000f8e18ff */
[----:B-1----:R-:W-:-:S04]  /*2a40*/  LOP3.LUT R2, R12, UR6, RZ, 0x3c, !PT ;  /* 0x000000060c027c12 */ /* 0x002fc8000f8e3cff */
[----:B------:R-:W-:-:S04]  /*2a50*/  SHF.L.U32 R3, R2, 0x1f, RZ ;  /* 0x0000001f02037819 */ /* 0x000fc800000006ff */
[----:B------:R-:W1:Y:S02]  /*2a60*/  SYNCS.PHASECHK.TRANS64.TRYWAIT P0, [UR5], R3 ;  /* 0x00000003ff0075a7 */ /* 0x000e640008001105 */
[----:B-1----:R-:W-:Y:S05]  /*2a70*/  @!P0 BRA `(.L_x_45) ;  /* 0x00000050008c8947 */ /* 0x002fea0003800000 */
.L_x_138:
[----:B------:R-:W-:-:S04]  /*2a80*/  UIADD3 UR4, UPT, UPT, UR4, 0x1, URZ ;  /* 0x0000000104047890 */ /* 0x000fc8000fffe0ff */
[----:B------:R-:W-:-:S04]  /*2a90*/  UISETP.NE.AND UP0, UPT, UR4, 0xc, UPT ;  /* 0x0000000c0400788c */ /* 0x000fc8000bf05270 */
[----:B------:R-:W-:Y:S02]  /*2aa0*/  USEL UR6, URZ, 0x1, UP0 ;  /* 0x00000001ff067887 */ /* 0x000fe40008000000 */
[----:B------:R-:W-:-:S04]  /*2ab0*/  USEL UR4, UR4, URZ, UP0 ;  /* 0x000000ff04047287 */ /* 0x000fc80008000000 */
[----:B------:R-:W-:Y:S01]  /*2ac0*/  ULEA UR5, UR4, UR7, 0x3 ;  /* 0x0000000704057291 */ /* 0x000fe2000f8e18ff */
[----:B------:R-:W-:-:S04]  /*2ad0*/  LOP3.LUT R2, R2, UR6, RZ, 0x3c, !PT ;  /* 0x0000000602027c12 */ /* 0x000fc8000f8e3cff */
[----:B-1----:R-:W-:-:S04]  /*2ae0*/  SHF.L.U32 R3, R2, 0x1f, RZ ;  /* 0x0000001f02037819 */ /* 0x002fc800000006ff */
[----:B------:R-:W1:Y:S02]  /*2af0*/  SYNCS.PHASECHK.TRANS64.TRYWAIT P0, [UR5], R3 ;  /* 0x00000003ff0075a7 */ /* 0x000e640008001105 */
[----:B-1----:R-:W-:Y:S05]  /*2b00*/  @!P0 BRA `(.L_x_46) ;  /* 0x0000005000808947 */ /* 0x002fea0003800000 */
.L_x_140:
        /* <DEDUP_REMOVED lines=9> */
.L_x_142:
        /* <DEDUP_REMOVED lines=9> */
.L_x_144:
        /* <DEDUP_REMOVED lines=9> */
.L_x_146:
        /* <DEDUP_REMOVED lines=9> */
.L_x_148:
        /* <DEDUP_REMOVED lines=9> */
.L_x_150:
        /* <DEDUP_REMOVED lines=9> */
.L_x_152:
        /* <DEDUP_REMOVED lines=9> */
.L_x_154:
        /* <DEDUP_REMOVED lines=9> */
.L_x_156:
[----:B------:R-:W-:-:S04]  /*2f90*/  UIADD3 UR4, UPT, UPT, UR4, 0x1, URZ ;  /* 0x0000000104047890 */ /* 0x000fc8000fffe0ff */
[----:B------:R-:W-:-:S04]  /*2fa0*/  UISETP.NE.AND UP0, UPT, UR4, 0xc, UPT ;  /* 0x0000000c0400788c */ /* 0x000fc8000bf05270 */
[----:B------:R-:W-:Y:S02]  /*2fb0*/  USEL UR5, URZ, 0x1, UP0 ;  /* 0x00000001ff057887 */ /* 0x000fe40008000000 */
[----:B------:R-:W-:-:S04]  /*2fc0*/  USEL UR4, UR4, URZ, UP0 ;  /* 0x000000ff04047287 */ /* 0x000fc80008000000 */
[----:B------:R-:W-:Y:S01]  /*2fd0*/  ULEA UR4, UR4, UR7, 0x3 ;  /* 0x0000000704047291 */ /* 0x000fe2000f8e18ff */
[----:B------:R-:W-:-:S04]  /*2fe0*/  LOP3.LUT R2, R2, UR5, RZ, 0x3c, !PT ;  /* 0x0000000502027c12 */ /* 0x000fc8000f8e3cff */
[----:B------:R-:W-:Y:S01]  /*2ff0*/  SHF.L.U32 R2, R2, 0x1f, RZ ;  /* 0x0000001f02027819 */ /* 0x000fe200000006ff */
[----:B-1----:R-:W-:-:S07]  /*3000*/  IMAD.U32 R0, RZ, RZ, UR4 ;  /* 0x00000004ff007e24 */ /* 0x002fce000f8e00ff */
.L_x_55:
[----:B-1----:R1:W2:Y:S02]  /*3010*/  SYNCS.PHASECHK.TRANS64.TRYWAIT P0, [R0+URZ], R2 ;  /* 0x00000002000075a7 */ /* 0x0022a400080011ff */
[----:B--2---:R-:W-:Y:S05]  /*3020*/  @!P0 NANOSLEEP.SYNCS 0x989680 ;  /* 0x009896800000895d */ /* 0x004fea0003900000 */
[----:B------:R-:W2:Y:S02]  /*3030*/  @!P0 SYNCS.PHASECHK.TRANS64 P0, [R0+URZ], R2 ;  /* 0x00000002000085a7 */ /* 0x000ea400080010ff */
[----:B--2---:R-:W-:Y:S05]  /*3040*/  @P0 EXIT ;  /* 0x000000000000094d */ /* 0x004fea0003800000 */
[----:B------:R-:W-:Y:S05]  /*3050*/  BRA `(.L_x_55) ;  /* 0xfffffffc00ec7947 */ /* 0x000fea000383ffff */
.L_x_23:
[----:B------:R-:W-:-:S04]  /*3060*/  UISETP.NE.AND UP0, UPT, UR54, URZ, UPT ;  /* 0x000000ff3600728c */ /* 0x000fc8000bf05270 */
[----:B------:R-:W-:-:S09]  /*3070*/  UISETP.NE.OR UP0, UPT, UR22, 0x1, UP0 ;  /* 0x000000011600788c */ /* 0x000fd20008705670 */
[----:B------:R-:W-:Y:S05]  /*3080*/  BRA.U UP0, `(.L_x_56) ;  /* 0x0000000500487547 */ /* 0x000fea000b800000 */
[----:B------:R-:W-:Y:S01]  /*3090*/  ISETP.GE.U32.AND P2, PT, R0, 0x8, PT ;  /* 0x000000080000780c */ /* 0x000fe20003f46070 */
[----:B------:R-:W-:Y:S01]  /*30a0*/  IMAD.MOV.U32 R12, RZ, RZ, 0x1 ;  /* 0x00000001ff0c7424 */ /* 0x000fe200078e00ff */
[----:B------:R-:W-:Y:S02]  /*30b0*/  CS2R R10, SRZ ;  /* 0x00000000000a7805 */ /* 0x000fe4000001ff00 */
[----:B------:R-:W-:Y:S01]  /*30c0*/  CS2R R8, SRZ ;  /* 0x0000000000087805 */ /* 0x000fe2000001ff00 */
[----:B------:R-:W-:Y:S01]  /*30d0*/  UMOV UR6, 0x400 ;  /* 0x0000040000067882 */ /* 0x000fe20000000000 */
[----:B------:R-:W-:Y:S01]  /*30e0*/  UMOV UR5, URZ ;  /* 0x000000ff00057c82 */ /* 0x000fe20008000000 */
[----:B------:R-:W-:-:S12]  /*30f0*/  ULEA UR6, UR54, UR6, 0x18 ;  /* 0x0000000636067291 */ /* 0x000fd8000f8ec0ff */
.L_x_60:
[----:B------:R-:W-:Y:S02]  /*3100*/  LEA R2, R8, UR6, 0x3 ;  /* 0x0000000608027c11 */ /* 0x000fe4000f8e18ff */
[----:B------:R-:W-:-:S03]  /*3110*/  SHF.L.U32 R4, R9, 0x1f, RZ ;  /* 0x0000001f09047819 */ /* 0x000fc600000006ff */
[----:B------:R-:W-:Y:S01]  /*3120*/  VIADD R5, R2, 0x170 ;  /* 0x0000017002057836 */ /* 0x000fe20000000000 */
[----:B------:R-:W1:Y:S02]  /*3130*/  SYNCS.PHASECHK.TRANS64.TRYWAIT P0, [R2+URZ+0x160], R4 ;  /* 0x00016004020075a7 */ /* 0x000e6400080011ff */
[----:B-1----:R-:W-:Y:S05]  /*3140*/  @!P0 BRA `(.L_x_57) ;  /* 0x0000004c00c88947 */ /* 0x002fea0003800000 */
.L_x_157:
[----:B------:R-:W-:Y:S01]  /*3150*/  ULEA UR4, UR5, UR6, 0x3 ;  /* 0x0000000605047291 */ /* 0x000fe2000f8e18ff */
[----:B-1----:R-:W-:Y:S01]  /*3160*/  PRMT R2, RZ, 0x654, R5 ;  /* 0x00000654ff027816 */ /* 0x002fe20000000005 */
[----:B------:R-:W-:Y:S01]  /*3170*/  @!P2 IMAD.MOV.U32 R4, RZ, RZ, 0x10 ;  /* 0x00000010ff04a424 */ /* 0x000fe200078e00ff */
[----:B------:R-:W-:Y:S01]  /*3180*/  SHF.L.U32 R5, R12, 0x1f, RZ ;  /* 0x0000001f0c057819 */ /* 0x000fe200000006ff */
[----:B------:R-:W-:Y:S01]  /*3190*/  UIADD3 UR7, UPT, UPT, UR4, 0x100, URZ ;  /* 0x0000010004077890 */ /* 0x000fe2000fffe0ff */
[----:B------:R1:W-:Y:S05]  /*31a0*/  SYNCS.ARRIVE.TRANS64.RED.A1T0 RZ, [R2+URZ], RZ ;  /* 0x000000ff02ff79a7 */ /* 0x0003ea00081004ff */
[----:B------:R-:W-:Y:S01]  /*31b0*/  IMAD.U32 R6, RZ, RZ, UR7 ;  /* 0x00000007ff067e24 */ /* 0x000fe2000f8e00ff */
[----:B------:R-:W2:Y:S04]  /*31c0*/  SYNCS.PHASECHK.TRANS64.TRYWAIT P0, [UR4+0x110], R5 ;  /* 0x00011005ff0075a7 */ /* 0x000ea80008001104 */
[----:B------:R-:W-:Y:S01]  /*31d0*/  PRMT R6, R0, 0x654, R6 ;  /* 0x0000065400067816 */ /* 0x000fe20000000006 */
[----:B-12---:R-:W-:Y:S06]  /*31e0*/  @!P0 BRA `(.L_x_58) ;  /* 0x0000004c00b48947 */ /* 0x006fec0003800000 */
.L_x_159:
[----:B------:R-:W-:Y:S01]  /*31f0*/  ULEA UR8, UR5, UR6, 0x4 ;  /* 0x0000000605087291 */ /* 0x000fe2000f8e20ff */
[----:B------:R-:W-:Y:S01]  /*3200*/  SEL R3, R6, R3, !P2 ;  /* 0x0000000306037207 */ /* 0x000fe20005000000 */
[----:B------:R-:W-:Y:S01]  /*3210*/  UIADD3 UR9, UPT, UPT, UR4, 0x100, URZ ;  /* 0x0000010004097890 */ /* 0x000fe2000fffe0ff */
[----:B-1----:R-:W-:Y:S01]  /*3220*/  LEA R2, R11, UR6, 0x3 ;  /* 0x000000060b027c11 */ /* 0x002fe2000f8e18ff */
[----:B------:R-:W-:Y:S01]  /*3230*/  UIADD3 UR8, UPT, UPT, UR8, 0x190, URZ ;  /* 0x0000019008087890 */ /* 0x000fe2000fffe0ff */
[----:B------:R1:W-:Y:S01]  /*3240*/  @!P2 SYNCS.ARRIVE.TRANS64.RED RZ, [R3+URZ], R4 ;  /* 0x0000000403ffa9a7 */ /* 0x0003e200080004ff */
[----:B------:R-:W-:Y:S01]  /*3250*/  UIADD3 UR4, UPT, UPT, UR5, 0x1, URZ ;  /* 0x0000000105047890 */ /* 0x000fe2000fffe0ff */
[----:B------:R-:W-:-:S03]  /*3260*/  VIADD R8, R8, 0x1 ;  /* 0x0000000108087836 */ /* 0x000fc60000000000 */
[----:B------:R-:W-:Y:S02]  /*3270*/  UISETP.NE.AND UP0, UPT, UR4, 0x2, UPT ;  /* 0x000000020400788c */ /* 0x000fe4000bf05270 */
[----:B------:R-:W-:Y:S01]  /*3280*/  ISETP.NE.AND P0, PT, R8, 0x2, PT ;  /* 0x000000020800780c */ /* 0x000fe20003f05270 */
[----:B------:R-:W-:Y:S06]  /*3290*/  UGETNEXTWORKID.BROADCAST [UR8], [UR9] ;  /* 0x00000000080073ca */ /* 0x000fec0008000100 */
[----:B------:R-:W-:Y:S02]  /*32a0*/  USEL UR7, URZ, 0x1, UP0 ;  /* 0x00000001ff077887 */ /* 0x000fe40008000000 */
[----:B------:R-:W-:-:S04]  /*32b0*/  USEL UR5, UR4, URZ, UP0 ;  /* 0x000000ff04057287 */ /* 0x000fc80008000000 */
[----:B------:R-:W-:Y:S02]  /*32c0*/  LOP3.LUT R12, R12, UR7, RZ, 0x3c, !PT ;  /* 0x000000070c0c7c12 */ /* 0x000fe4000f8e3cff */
[----:B-1----:R-:W-:-:S04]  /*32d0*/  SHF.L.U32 R4, R10, 0x1f, RZ ;  /* 0x0000001f0a047819 */ /* 0x002fc800000006ff */
[----:B------:R-:W1:Y:S02]  /*32e0*/  SYNCS.PHASECHK.TRANS64.TRYWAIT P1, [R2+URZ+0x100], R4 ;  /* 0x00010004020075a7 */ /* 0x000e6400080211ff */
[----:B-1----:R-:W-:Y:S05]  /*32f0*/  @!P1 BRA `(.L_x_59) ;  /* 0x0000004c00889947 */ /* 0x002fea0003800000 */
.L_x_160:
[C---:B-1----:R-:W-:Y:S01]  /*3300*/  LEA R4, R11.reuse, UR6, 0x4 ;  /* 0x000000060b047c11 */ /* 0x042fe2000f8e20ff */
[----:B------:R-:W-:Y:S01]  /*3310*/  VIADD R2, R2, 0x110 ;  /* 0x0000011002027836 */ /* 0x000fe20000000000 */
[----:B------:R-:W-:Y:S01]  /*3320*/  SEL R8, R8, RZ, P0 ;  /* 0x000000ff08087207 */ /* 0x000fe20000000000 */
[----:B------:R-:W-:-:S03]  /*3330*/  VIADD R11, R11, 0x1 ;  /* 0x000000010b0b7836 */ /* 0x000fc60000000000 */
[----:B------:R-:W1:Y:S01]  /*3340*/  LDS.128 R4, [R4+0x190] ;  /* 0x0001900004047984 */ /* 0x000e620000000c00 */
[----:B------:R-:W-:Y:S02]  /*3350*/  PRMT R2, RZ, 0x654, R2 ;  /* 0x00000654ff027816 */ /* 0x000fe40000000002 */
[C---:B------:R-:W-:Y:S01]  /*3360*/  ISETP.NE.AND P1, PT, R11.reuse, 0x2, PT ;  /* 0x000000020b00780c */ /* 0x040fe20003f25270 */
[----:B------:R-:W-:Y:S01]  /*3370*/  @!PT LDS RZ, [RZ] ;  /* 0x00000000fffff984 */ /* 0x000fe20000000800 */
[----:B------:R-:W-:Y:S01]  /*3380*/  @!PT LDS RZ, [RZ] ;  /* 0x00000000fffff984 */ /* 0x000fe20000000800 */
[----:B------:R-:W-:Y:S01]  /*3390*/  @!PT LDS RZ, [RZ] ;  /* 0x00000000fffff984 */ /* 0x000fe20000000800 */
[----:B------:R-:W-:Y:S01]  /*33a0*/  @!PT LDS RZ, [RZ] ;  /* 0x00000000fffff984 */ /* 0x000fe20000000800 */
[----:B------:R2:W-:Y:S06]  /*33b0*/  MEMBAR.ALL.CTA ;  /* 0x0000000000007992 */ /* 0x0005ec0000008000 */
[----:B--2---:R-:W2:Y:S01]  /*33c0*/  FENCE.VIEW.ASYNC.S ;  /* 0x00000000000073c6 */ /* 0x004ea20000000000 */
[----:B------:R-:W-:Y:S01]  /*33d0*/  SEL R11, R11, RZ, P1 ;  /* 0x000000ff0b0b7207 */ /* 0x000fe20000800000 */
[----:B--2---:R2:W-:Y:S01]  /*33e0*/  SYNCS.ARRIVE.TRANS64.RED.A1T0 RZ, [R2+URZ], RZ ;  /* 0x000000ff02ff79a7 */ /* 0x0045e200081004ff */
[----:B-1----:R-:W-:-:S02]  /*33f0*/  LOP3.LUT P3, RZ, R6, 0x1, RZ, 0xc0, !PT ;  /* 0x0000000106ff7812 */ /* 0x002fc4000786c0ff */
[----:B------:R-:W-:-:S04]  /*3400*/  SEL R4, RZ, 0x1, P1 ;  /* 0x00000001ff047807 */ /* 0x000fc80000800000 */
[----:B------:R-:W-:Y:S02]  /*3410*/  LOP3.LUT R10, R10, R4, RZ, 0x3c, !PT ;  /* 0x000000040a0a7212 */ /* 0x000fe400078e3cff */
[----:B--2---:R-:W-:-:S04]  /*3420*/  SEL R2, RZ, 0x1, P0 ;  /* 0x00000001ff027807 */ /* 0x004fc80000000000 */
[----:B------:R-:W-:Y:S01]  /*3430*/  LOP3.LUT R9, R9, R2, RZ, 0x3c, !PT ;  /* 0x0000000209097212 */ /* 0x000fe200078e3cff */
[----:B------:R-:W-:Y:S06]  /*3440*/  @P3 BRA `(.L_x_60) ;  /* 0xfffffffc002c3947 */ /* 0x000fec000383ffff */
[----:B------:R-:W-:Y:S01]  /*3450*/  ULEA UR4, UR5, UR6, 0x3 ;  /* 0x0000000605047291 */ /* 0x000fe2000f8e18ff */
[----:B------:R-:W-:-:S08]  /*3460*/  SHF.L.U32 R2, R12, 0x1f, RZ ;  /* 0x0000001f0c027819 */ /* 0x000fd000000006ff */
[----:B------:R-:W1:Y:S02]  /*3470*/  SYNCS.PHASECHK.TRANS64 P0, [UR4+0x110], R2 ;  /* 0x00011002ff0075a7 */ /* 0x000e640008001004 */
[----:B-1----:R-:W-:Y:S05]  /*3480*/  @P0 BRA `(.L_x_61) ;  /* 0x0000000000080947 */ /* 0x002fea0003800000 */
[----:B------:R-:W1:Y:S02]  /*3490*/  SYNCS.PHASECHK.TRANS64.TRYWAIT P0, [UR4+0x110], R2 ;  /* 0x00011002ff0075a7 */ /* 0x000e640008001104 */
[----:B-1----:R-:W-:Y:S05]  /*34a0*/  @!P0 BRA `(.L_x_62) ;  /* 0x0000004c00308947 */ /* 0x002fea0003800000 */
.L_x_61:
[----:B------:R-:W-:-:S04]  /*34b0*/  UIADD3 UR7, UPT, UPT, UR5, 0x1, URZ ;  /* 0x0000000105077890 */ /* 0x000fc8000fffe0ff */
[----:B------:R-:W-:-:S04]  /*34c0*/  UISETP.NE.AND UP0, UPT, UR7, 0x2, UPT ;  /* 0x000000020700788c */ /* 0x000fc8000bf05270 */
[----:B------:R-:W-:Y:S02]  /*34d0*/  USEL UR8, URZ, 0x1, UP0 ;  /* 0x00000001ff087887 */ /* 0x000fe40008000000 */
[----:B------:R-:W-:-:S04]  /*34e0*/  USEL UR7, UR7, URZ, UP0 ;  /* 0x000000ff07077287 */ /* 0x000fc80008000000 */
[----:B------:R-:W-:Y:S01]  /*34f0*/  ULEA UR7, UR7, UR6, 0x3 ;  /* 0x0000000607077291 */ /* 0x000fe2000f8e18ff */
[----:B-1----:R-:W-:-:S04]  /*3500*/  LOP3.LUT R2, R12, UR8, RZ, 0x3c, !PT ;  /* 0x000000080c027c12 */ /* 0x002fc8000f8e3cff */
[----:B------:R-:W-:-:S04]  /*3510*/  SHF.L.U32 R0, R2, 0x1f, RZ ;  /* 0x0000001f02007819 */ /* 0x000fc800000006ff */
[----:B------:R-:W1:Y:S02]  /*3520*/  SYNCS.PHASECHK.TRANS64 P0, [UR7+0x110], R0 ;  /* 0x00011000ff0075a7 */ /* 0x000e640008001007 */
[----:B-1----:R-:W-:Y:S05]  /*3530*/  @P0 EXIT ;  /* 0x000000000000094d */ /* 0x002fea0003800000 */
[----:B------:R-:W-:Y:S02]  /*3540*/  SHF.L.U32 R2, R2, 0x1f, RZ ;  /* 0x0000001f02027819 */ /* 0x000fe400000006ff */
[----:B------:R-:W-:-:S07]  /*3550*/  MOV R0, UR7 ;  /* 0x0000000700007c02 */ /* 0x000fce0008000f00 */
.L_x_63:
[----:B-1----:R1:W2:Y:S02]  /*3560*/  SYNCS.PHASECHK.TRANS64.TRYWAIT P0, [R0+URZ+0x110], R2 ;  /* 0x00011002000075a7 */ /* 0x0022a400080011ff */
[----:B--2---:R-:W-:Y:S05]  /*3570*/  @!P0 NANOSLEEP.SYNCS 0x989680 ;  /* 0x009896800000895d */ /* 0x004fea0003900000 */
[----:B------:R-:W2:Y:S02]  /*3580*/  @!P0 SYNCS.PHASECHK.TRANS64 P0, [R0+URZ+0x110], R2 ;  /* 0x00011002000085a7 */ /* 0x000ea400080010ff */
[----:B--2---:R-:W-:Y:S05]  /*3590*/  @P0 EXIT ;  /* 0x000000000000094d */ /* 0x004fea0003800000 */
[----:B------:R-:W-:Y:S05]  /*35a0*/  BRA `(.L_x_63) ;  /* 0xfffffffc00ec7947 */ /* 0x000fea000383ffff */
.L_x_56:
[----:B------:R-:W-:Y:S05]  /*35b0*/  BRA.U UP4, `(.L_x_64) ;  /* 0x0000000d04d47547 */ /* 0x000fea000b800000 */
[----:B------:R-:W-:Y:S01]  /*35c0*/  UMOV UR4, 0x40 ;  /* 0x0000004000047882 */ /* 0x000fe20000000000 */
[----:B------:R-:W-:Y:S01]  /*35d0*/  NOP ;  /* 0x0000000000007918 */ /* 0x000fe20000000000 */
[----:B------:R-:W-:Y:S01]  /*35e0*/  ULEA UR5, UR54, UR4, 0x18 ;  /* 0x0000000436057291 */ /* 0x000fe2000f8ec0ff */
[----:B------:R-:W-:Y:S02]  /*35f0*/  UMOV UR6, 0x400 ;  /* 0x0000040000067882 */ /* 0x000fe40000000000 */
[----:B------:R-:W-:-:S06]  /*3600*/  ULEA UR6, UR54, UR6, 0x18 ;  /* 0x0000000636067291 */ /* 0x000fcc000f8ec0ff */
[----:B------:R-:W1:Y:S02]  /*3610*/  LDS.U8 R0, [UR5+0x1c] ;  /* 0x00001c05ff007984 */ /* 0x000e640008000000 */
[----:B-1----:R-:W-:-:S13]  /*3620*/  ISETP.NE.AND P0, PT, R0, RZ, PT ;  /* 0x000000ff0000720c */ /* 0x002fda0003f05270 */
[----:B------:R-:W-:Y:S05]  /*3630*/  @P0 BRA `(.L_x_65) ;  /* 0x0000000000580947 */ /* 0x000fea0003800000 */
[----:B------:R-:W-:-:S13]  /*3640*/  ELECT P0, URZ, PT ;  /* 0x0000000000ff782f */ /* 0x000fda0003800000 */
[----:B------:R-:W-:Y:S05]  /*3650*/  @!P0 BRA `(.L_x_66) ;  /* 0x0000000000608947 */ /* 0x000fea0003800000 */
[----:B------:R-:W-:Y:S01]  /*3660*/  UMOV UR4, 0x10 ;  /* 0x0000001000047882 */ /* 0x000fe20000000000 */
[----:B------:R-:W-:Y:S01]  /*3670*/  HFMA2 R0, -RZ, RZ, 0, 5.9604644775390625e-08 ;  /* 0x00000001ff007431 */ /* 0x000fe200000001ff */
[----:B------:R-:W-:-:S03]  /*3680*/  MOV R3, 0xffff ;  /* 0x0000ffff00037802 */ /* 0x000fc60000000f00 */
[----:B------:R-:W-:Y:S04]  /*3690*/  DEPBAR.LE SB1, 0x36 ;  /* 0x00009d800000791a */ /* 0x000fe80000000000 */
[----:B------:R-:W1:Y:S02]  /*36a0*/  UTCATOMSWS.FIND_AND_SET.ALIGN UP0, UR4, UR4 ;  /* 0x00000004000475e3 */ /* 0x000e640008000800 */
[----:B-1----:R-:W-:Y:S01]  /*36b0*/  MOV R4, UR4 ;  /* 0x0000000400047c02 */ /* 0x002fe20008000f00 */
[----:B------:R-:W-:Y:S06]  /*36c0*/  BRA.U UP0, `(.L_x_67) ;  /* 0x0000000100187547 */ /* 0x000fec000b800000 */
.L_x_68:
[----:B------:R-:W-:Y:S05]  /*36d0*/  NANOSLEEP 0x64 ;  /* 0x000000640000795d */ /* 0x000fea0003800000 */
[----:B------:R-:W-:-:S05]  /*36e0*/  UMOV UR4, 0x10 ;  /* 0x0000001000047882 */ /* 0x000fca0000000000 */
[----:B------:R-:W-:Y:S04]  /*36f0*/  DEPBAR.LE SB1, 0x36 ;  /* 0x00009d800000791a */ /* 0x000fe80000000000 */
[----:B------:R-:W1:Y:S02]  /*3700*/  UTCATOMSWS.FIND_AND_SET.ALIGN UP0, UR4, UR4 ;  /* 0x00000004000475e3 */ /* 0x000e640008000800 */
[----:B-1----:R-:W-:Y:S01]  /*3710*/  MOV R4, UR4 ;  /* 0x0000000400047c02 */ /* 0x002fe20008000f00 */
[----:B------:R-:W-:Y:S05]  /*3720*/  BRA.U !UP0, `(.L_x_68) ;  /* 0xfffffffd08e87547 */ /* 0x000fea000b83ffff */
.L_x_67:
[-C--:B------:R-:W-:Y:S02]  /*3730*/  SHF.L.U32 R3, R3, R4.reuse, RZ ;  /* 0x0000000403037219 */ /* 0x080fe400000006ff */
[----:B------:R-:W-:Y:S01]  /*3740*/  SHF.L.U32 R0, R0, R4, RZ ;  /* 0x0000000400007219 */ /* 0x000fe200000006ff */
[----:B------:R-:W-:Y:S02]  /*3750*/  IMAD.SHL.U32 R4, R4, 0x20, RZ ;  /* 0x0000002004047824 */ /* 0x000fe400078e00ff */
[----:B------:R1:W-:Y:S04]  /*3760*/  ATOMS.OR RZ, [UR5+0x14], R3 ;  /* 0x00001403ffff798c */ /* 0x0003e8000b000005 */
[----:B------:R1:W-:Y:S04]  /*3770*/  ATOMS.OR RZ, [UR5+0x18], R0 ;  /* 0x00001800ffff798c */ /* 0x0003e8000b000005 */
[----:B------:R1:W-:Y:S01]  /*3780*/  STS [UR6+0x1b0], R4 ;  /* 0x0001b004ff007988 */ /* 0x0003e20008000806 */
[----:B------:R-:W-:Y:S05]  /*3790*/  BRA `(.L_x_66) ;  /* 0x0000000000107947 */ /* 0x000fea0003800000 */
.L_x_65:
[----:B------:R-:W-:Y:S02]  /*37a0*/  MOV R0, 0xffffffff ;  /* 0xffffffff00007802 */ /* 0x000fe40000000f00 */
[----:B------:R-:W-:-:S03]  /*37b0*/  MOV R4, 0x37e0 ;  /* 0x000037e000047802 */ /* 0x000fc60000000f00 */
[----:B------:R1:W-:Y:S04]  /*37c0*/  STS [UR6+0x1b0], R0 ;  /* 0x0001b000ff007988 */ /* 0x0003e80008000806 */
[----:B-1---5:R-:W-:Y:S05]  /*37d0*/  CALL.REL.NOINC `($__internal_1_$__cuda_sm10x_tcgen05_guardrail_trap_phase_invalid_during_alloc) ;  /* 0x0000005000087944 */ /* 0x022fea0003c00000 */
.L_x_66:
[----:B------:R-:W-:Y:S05]  /*37e0*/  WARPSYNC.ALL ;  /* 0x0000000000007948 */ /* 0x000fea0003800000 */
[----:B------:R-:W2:Y:S01]  /*37f0*/  S2UR UR4, SR_CgaCtaId ;  /* 0x00000000000479c3 */ /* 0x000ea20000008800 */
[----:B------:R-:W-:Y:S01]  /*3800*/  UMOV UR26, 0x400 ;  /* 0x00000400001a7882 */ /* 0x000fe20000000000 */
[----:B------:R-:W-:-:S06]  /*3810*/  NOP ;  /* 0x0000000000007918 */ /* 0x000fcc0000000000 */
[----:B------:R-:W-:Y:S06]  /*3820*/  BAR.ARV 0x6, 0xa0 ;  /* 0x0182800000007b1d */ /* 0x000fec0000002000 */
[----:B------:R-:W3:Y:S01]  /*3830*/  LDCU UR5, c[0x0][0x38c] ;  /* 0x00007180ff0577ac */ /* 0x000ee20008000800 */
[----:B------:R-:W-:Y:S01]  /*3840*/  LOP3.LUT R2, R2, 0xffff, RZ, 0xc0, !PT ;  /* 0x0000ffff02027812 */ /* 0x000fe200078ec0ff */
[----:B------:R-:W-:Y:S01]  /*3850*/  IMAD.MOV.U32 R11, RZ, RZ, 0x1 ;  /* 0x00000001ff0b7424 */ /* 0x000fe200078e00ff */
[----:B------:R-:W-:Y:S01]  /*3860*/  CS2R R8, SRZ ;  /* 0x0000000000087805 */ /* 0x000fe2000001ff00 */
[----:B------:R-:W4:Y:S01]  /*3870*/  LDCU UR7, c[0x0][0x38c] ;  /* 0x00007180ff0777ac */ /* 0x000f220008000800 */
[----:B------:R-:W-:Y:S01]  /*3880*/  R2UR UR27, R2 ;  /* 0x00000000021b72ca */ /* 0x000fe200000e0000 */
[----:B------:R-:W-:Y:S01]  /*3890*/  IMAD.MOV.U32 R10, RZ, RZ, RZ ;  /* 0x000000ffff0a7224 */ /* 0x000fe200078e00ff */
[----:B------:R-:W-:Y:S01]  /*38a0*/  UMOV UR30, URZ ;  /* 0x000000ff001e7c82 */ /* 0x000fe20008000000 */
[----:B------:R-:W-:Y:S01]  /*38b0*/  UMOV UR24, URZ ;  /* 0x000000ff00187c82 */ /* 0x000fe20008000000 */
[----:B--2---:R-:W-:Y:S01]  /*38c0*/  ULEA UR26, UR4, UR26, 0x18 ;  /* 0x0000001a041a7291 */ /* 0x004fe2000f8ec0ff */
[----:B------:R-:W-:Y:S01]  /*38d0*/  UMOV UR38, 0x0 ;  /* 0x0000000000267882 */ /* 0x000fe20000000000 */
[----:B------:R-:W-:-:S02]  /*38e0*/  UMOV UR39, 0x4100910 ;  /* 0x0410091000277882 */ /* 0x000fc40000000000 */
[----:B------:R-:W-:Y:S02]  /*38f0*/  UIADD3 UR4, UPT, UPT, UR26, 0x6800, URZ ;  /* 0x000068001a047890 */ /* 0x000fe4000fffe0ff */
[----:B------:R-:W-:Y:S02]  /*3900*/  UIADD3 UR6, UPT, UPT, UR26, 0x1e800, URZ ;  /* 0x0001e8001a067890 */ /* 0x000fe4000fffe0ff */
[----:B---3--:R-:W-:Y:S01]  /*3910*/  UIADD3 UR5, UPT, UPT, UR5, 0x1f, URZ ;  /* 0x0000001f05057890 */ /* 0x008fe2000fffe0ff */
[----:B-1----:R-:W1:Y:S01]  /*3920*/  LDS R0, [UR26+0x1b0] ;  /* 0x0001b01aff007984 */ /* 0x002e620008000800 */
[----:B------:R-:W-:Y:S01]  /*3930*/  UMOV UR36, 0x0 ;  /* 0x0000000000247882 */ /* 0x000fe20000000000 */
[----:B------:R-:W-:Y:S01]  /*3940*/  UMOV UR37, 0x4100910 ;  /* 0x0410091000257882 */ /* 0x000fe20000000000 */
[----:B------:R-:W-:Y:S02]  /*3950*/  USHF.R.S32.HI UR40, URZ, 0x1f, UR5 ;  /* 0x0000001fff287899 */ /* 0x000fe40008011405 */
[----:B----4-:R-:W-:-:S02]  /*3960*/  UISETP.GE.AND UP4, UPT, UR7, 0x1, UPT ;  /* 0x000000010700788c */ /* 0x010fc4000bf86270 */
[----:B------:R-:W-:Y:S02]  /*3970*/  ULEA.HI UR40, UR40, UR5, URZ, 0x5 ;  /* 0x0000000528287291 */ /* 0x000fe4000f8f28ff */
[----:B------:R-:W-:Y:S02]  /*3980*/  USHF.R.U32.HI UR5, URZ, 0x4, UR4 ;  /* 0x00000004ff057899 */ /* 0x000fe40008011604 */
[----:B------:R-:W-:Y:S02]  /*3990*/  USHF.R.S32.HI UR40, URZ, 0x5, UR40 ;  /* 0x00000005ff287899 */ /* 0x000fe40008011428 */
[----:B------:R-:W-:Y:S02]  /*39a0*/  USHF.R.U32.HI UR4, URZ, 0x4, UR6 ;  /* 0x00000004ff047899 */ /* 0x000fe40008011606 */
[----:B------:R-:W-:Y:S02]  /*39b0*/  UISETP.LT.AND UP0, UPT, UR40, 0x1, UPT ;  /* 0x000000012800788c */ /* 0x000fe4000bf01270 */
[----:B------:R-:W-:-:S02]  /*39c0*/  ULOP3.LUT UR5, UR5, 0x3fff, URZ, 0xc0, !UPT ;  /* 0x00003fff05057892 */ /* 0x000fc4000f8ec0ff */
[----:B------:R-:W-:Y:S02]  /*39d0*/  ULOP3.LUT UR4, UR4, 0x3fff, URZ, 0xc0, !UPT ;  /* 0x00003fff04047892 */ /* 0x000fe4000f8ec0ff */
[----:B------:R-:W-:Y:S02]  /*39e0*/  USEL UR41, UR40, 0x1, !UP0 ;  /* 0x0000000128297887 */ /* 0x000fe4000c000000 */
[----:B------:R-:W-:Y:S02]  /*39f0*/  ULOP3.LUT UR28, UR5, 0x10000, URZ, 0xfc, !UPT ;  /* 0x00010000051c7892 */ /* 0x000fe4000f8efcff */
[----:B------:R-:W-:Y:S02]  /*3a00*/  ULOP3.LUT UR29, UR4, 0x10000, URZ, 0xfc, !UPT ;  /* 0x00010000041d7892 */ /* 0x000fe4000f8efcff */
[----:B------:R-:W-:Y:S01]  /*3a10*/  UIADD3 UR41, UPT, UPT, -UR41, URZ, URZ ;  /* 0x000000ff29297290 */ /* 0x000fe2000fffe1ff */
[----:B------:R-:W-:Y:S01]  /*3a20*/  UMOV UR34, 0x0 ;  /* 0x0000000000227882 */ /* 0x000fe20000000000 */
[----:B------:R-:W-:Y:S01]  /*3a30*/  UMOV UR35, 0x4100910 ;  /* 0x0410091000237882 */ /* 0x000fe20000000000 */
[----:B------:R-:W-:Y:S01]  /*3a40*/  UMOV UR32, 0x0 ;  /* 0x0000000000207882 */ /* 0x000fe20000000000 */
[----:B------:R-:W-:Y:S01]  /*3a50*/  UMOV UR33, 0x4100910 ;  /* 0x0410091000217882 */ /* 0x000fe20000000000 */
[----:B-1----:R-:W-:-:S15]  /*3a60*/  R2UR UR42, R0 ;  /* 0x00000000002a72ca */ /* 0x002fde00000e0000 */
.L_x_75:
[----:B------:R-:W-:Y:S02]  /*3a70*/  LEA R0, R10, UR26, 0x3 ;  /* 0x0000001a0a007c11 */ /* 0x000fe4000f8e18ff */
[----:B------:R-:W-:Y:S02]  /*3a80*/  SHF.L.U32 R2, R9, 0x1f, RZ ;  /* 0x0000001f09027819 */ /* 0x000fe400000006ff */
[----:B------:R-:W-:Y:S01]  /*3a90*/  PLOP3.LUT P0, PT, PT, PT, UP4, 0x80, 0x8 ;  /* 0x000000000008781c */ /* 0x000fe20003f0f048 */
[----:B------:R-:W-:Y:S01]  /*3aa0*/  VIADD R3, R0, 0x110 ;  /* 0x0000011000037836 */ /* 0x000fe20000000000 */
[----:B-1----:R-:W1:Y:S02]  /*3ab0*/  SYNCS.PHASECHK.TRANS64.TRYWAIT P1, [R0+URZ+0x100], R2 ;  /* 0x00010002000075a7 */ /* 0x002e6400080211ff */
[----:B-1-3--:R-:W-:Y:S09]  /*3ac0*/  @!P1 BRA `(.L_x_69) ;  /* 0x0000004400c09947 */ /* 0x00aff20003800000 */
.L_x_162:
[----:B------:R-:W-:Y:S01]  /*3ad0*/  LEA R4, R10, UR26, 0x4 ;  /* 0x0000001a0a047c11 */ /* 0x000fe2000f8e20ff */
[----:B------:R-:W-:Y:S01]  /*3ae0*/  @UP4 ULEA UR4, UR24, UR26, 0x3 ;  /* 0x0000001a18044291 */ /* 0x000fe2000f8e18ff */
[----:B------:R-:W-:Y:S01]  /*3af0*/  PLOP3.LUT P2, PT, PT, PT, PT, 0x80, 0x8 ;  /* 0x000000000008781c */ /* 0x000fe20003f4f070 */
[----:B------:R-:W-:Y:S01]  /*3b00*/  ULEA UR31, UR30, UR26, 0x3 ;  /* 0x0000001a1e1f7291 */ /* 0x000fe2000f8e18ff */
[----:B------:R-:W-:Y:S02]  /*3b10*/  PRMT R3, RZ, 0x654, R3 ;  /* 0x00000654ff037816 */ /* 0x000fe40000000003 */
[----:B------:R-:W2:Y:S01]  /*3b20*/  LDS.128 R4, [R4+0x190] ;  /* 0x0001900004047984 */ /* 0x000ea20000000c00 */
[----:B-1----:R-:W-:Y:S02]  /*3b30*/  @P0 SHF.L.U32 R2, R8, 0x1f, RZ ;  /* 0x0000001f08020819 */ /* 0x002fe400000006ff */
[----:B------:R-:W-:Y:S01]  /*3b40*/  SHF.L.U32 R0, R11, 0x1f, RZ ;  /* 0x0000001f0b007819 */ /* 0x000fe200000006ff */
[----:B------:R-:W-:Y:S01]  /*3b50*/  @!PT LDS RZ, [RZ] ;  /* 0x00000000fffff984 */ /* 0x000fe20000000800 */
[----:B------:R-:W-:Y:S01]  /*3b60*/  @!PT LDS RZ, [RZ] ;  /* 0x00000000fffff984 */ /* 0x000fe20000000800 */
[----:B------:R-:W-:Y:S01]  /*3b70*/  @!PT LDS RZ, [RZ] ;  /* 0x00000000fffff984 */ /* 0x000fe20000000800 */
[----:B------:R-:W-:Y:S01]  /*3b80*/  @!PT LDS RZ, [RZ] ;  /* 0x00000000fffff984 */ /* 0x000fe20000000800 */
[----:B------:R1:W-:Y:S06]  /*3b90*/  MEMBAR.ALL.CTA ;  /* 0x0000000000007992 */ /* 0x0003ec0000008000 */
[----:B-1----:R-:W1:Y:S02]  /*3ba0*/  FENCE.VIEW.ASYNC.S ;  /* 0x00000000000073c6 */ /* 0x002e640000000000 */
[----:B-1----:R1:W-:Y:S01]  /*3bb0*/  SYNCS.ARRIVE.TRANS64.RED.A1T0 RZ, [R3+URZ], RZ ;  /* 0x000000ff03ff79a7 */ /* 0x0023e200081004ff */
[----:B------:R1:W3:Y:S01]  /*3bc0*/  @P0 SYNCS.PHASECHK.TRANS64.TRYWAIT P2, [UR4], R2 ;  /* 0x00000002ff0005a7 */ /* 0x0002e20008041104 */
[----:B------:R-:W-:Y:S01]  /*3bd0*/  ULEA.HI UR4, UR30, UR30, URZ, 0x1 ;  /* 0x0000001e1e047291 */ /* 0x000fe2000f8f08ff */
[----:B--2---:R-:W-:-:S03]  /*3be0*/  LOP3.LUT P1, RZ, R6, 0x1, RZ, 0xc0, !PT ;  /* 0x0000000106ff7812 */ /* 0x004fc6000782c0ff */
[----:B------:R-:W-:Y:S02]  /*3bf0*/  USHF.L.U32 UR11, UR4, 0x5, URZ ;  /* 0x00000005040b7899 */ /* 0x000fe400080006ff */
[----:B------:R-:W-:Y:S02]  /*3c00*/  ULOP3.LUT UR4, UR4, 0xffe, URZ, 0xc0, !UPT ;  /* 0x00000ffe04047892 */ /* 0x000fe4000f8ec0ff */
[----:B------:R-:W-:Y:S02]  /*3c10*/  ULOP3.LUT UR11, UR11, 0xffffffc0, URZ, 0xc0, !UPT ;  /* 0xffffffc00b0b7892 */ /* 0x000fe4000f8ec0ff */
[----:B------:R-:W-:Y:S02]  /*3c20*/  UIADD3 UR4, UPT, UPT, -UR4, UR30, URZ ;  /* 0x0000001e04047290 */ /* 0x000fe4000fffe1ff */
[----:B------:R-:W-:Y:S01]  /*3c30*/  UIADD3 UR11, UPT, UPT, UR42, UR11, URZ ;  /* 0x0000000b2a0b7290 */ /* 0x000fe2000fffe0ff */
[----:B------:R-:W2:Y:S03]  /*3c40*/  SYNCS.PHASECHK.TRANS64.TRYWAIT P0, [UR31+0x140], R0 ;  /* 0x00014000ff0075a7 */ /* 0x000ea6000800111f */
[----:B------:R-:W-:Y:S01]  /*3c50*/  ULEA UR11, UR4, UR11, 0x14 ;  /* 0x0000000b040b7291 */ /* 0x000fe2000f8ea0ff */
[----:B-123--:R-:W-:Y:S11]  /*3c60*/  @!P0 BRA `(.L_x_70) ;  /* 0x00000044006c8947 */ /* 0x00eff60003800000 */
.L_x_164:
[----:B------:R-:W-:Y:S01]  /*3c70*/  IADD3 R10, PT, PT, R10, 0x1, RZ ;  /* 0x000000010a0a7810 */ /* 0x000fe20007ffe0ff */
[----:B------:R-:W-:Y:S06]  /*3c80*/  BRA.U !UP4, `(.L_x_71) ;  /* 0x000000010cc07547 */ /* 0x000fec000b800000 */
[----:B------:R-:W-:Y:S01]  /*3c90*/  UPLOP3.LUT UP2, UPT, UPT, UPT, UPT, 0x40, 0x4 ;  /* 0x000000000004789c */ /* 0x000fe20003f4e870 */
[----:B------:R-:W-:Y:S01]  /*3ca0*/  UMOV UR23, UR41 ;  /* 0x0000002900177c82 */ /* 0x000fe20008000000 */
[----:B------:R-:W-:Y:S01]  /*3cb0*/  UMOV UR22, UR40 ;  /* 0x0000002800167c82 */ /* 0x000fe20008000000 */
[----:B------:R-:W-:-:S08]  /*3cc0*/  UMOV UR10, UR24 ;  /* 0x00000018000a7c82 */ /* 0x000fd00008000000 */
.L_x_74:
[----:B------:R-:W-:Y:S02]  /*3cd0*/  UIADD3 UR23, UPT, UPT, UR23, 0x1, URZ ;  /* 0x0000000117177890 */ /* 0x000fe4000fffe0ff */
[----:B--2---:R-:W-:Y:S02]  /*3ce0*/  ULEA UR5, UR10, UR26, 0x3 ;  /* 0x0000001a0a057291 */ /* 0x004fe4000f8e18ff */
[----:B------:R-:W-:Y:S01]  /*3cf0*/  UISETP.NE.AND UP3, UPT, UR23, URZ, UPT ;  /* 0x000000ff1700728c */ /* 0x000fe2000bf65270 */
[----:B---3--:R-:W-:Y:S10]  /*3d00*/  @P2 BRA `(.L_x_72) ;  /* 0x00000000000c2947 */ /* 0x008ff40003800000 */
[----:B-1----:R-:W-:Y:S04]  /*3d10*/  SHF.L.U32 R2, R8, 0x1f, RZ ;  /* 0x0000001f08027819 */ /* 0x002fe800000006ff */
[----:B------:R-:W1:Y:S02]  /*3d20*/  SYNCS.PHASECHK.TRANS64.TRYWAIT P0, [UR5], R2 ;  /* 0x00000002ff0075a7 */ /* 0x000e640008001105 */
[----:B-1----:R-:W-:Y:S05]  /*3d30*/  @!P0 BRA `(.L_x_73) ;  /* 0x0000004400508947 */ /* 0x002fea0003800000 */
.L_x_72:
[----:B------:R-:W-:Y:S01]  /*3d40*/  UISETP.NE.AND UP0, UPT, UR22, 0x1, UPT ;  /* 0x000000011600788c */ /* 0x000fe2000bf05270 */
[----:B------:R-:W-:Y:S01]  /*3d50*/  PLOP3.LUT P2, PT, PT, PT, PT, 0x80, 0x8 ;  /* 0x000000000008781c */ /* 0x000fe20003f4f070 */
[----:B------:R-:W-:Y:S02]  /*3d60*/  UIADD3 UR4, UPT, UPT, UR10, 0x1, URZ ;  /* 0x000000010a047890 */ /* 0x000fe4000fffe0ff */
[----:B------:R-:W-:Y:S02]  /*3d70*/  UIADD3 UR25, UPT, UPT, UR5, 0x60, URZ ;  /* 0x0000006005197890 */ /* 0x000fe4000fffe0ff */
[----:B------:R-:W-:Y:S01]  /*3d80*/  UISETP.NE.AND UP1, UPT, UR4, 0xc, UPT ;  /* 0x0000000c0400788c */ /* 0x000fe2000bf25270 */
[----:B------:R-:W-:Y:S01]  /*3d90*/  PLOP3.LUT P0, PT, PT, PT, UP0, 0x80, 0x8 ;  /* 0x000000000008781c */ /* 0x000fe20003f0f008 */
[----:B------:R-:W-:Y:S02]  /*3da0*/  UIADD3 UR22, UPT, UPT, UR22, -0x1, URZ ;  /* 0xffffffff16167890 */ /* 0x000fe4000fffe0ff */
[----:B------:R-:W-:Y:S02]  /*3db0*/  USEL UR6, URZ, 0x1, UP1 ;  /* 0x00000001ff067887 */ /* 0x000fe40008800000 */
[----:B------:R-:W-:Y:S01]  /*3dc0*/  USEL UR24, UR4, URZ, UP1 ;  /* 0x000000ff04187287 */ /* 0x000fe20008800000 */
[----:B------:R-:W-:Y:S01]  /*3dd0*/  UMOV UR7, 0x40004040 ;  /* 0x4000404000077882 */ /* 0x000fe20000000000 */
[----:B------:R-:W-:Y:S02]  /*3de0*/  UMOV UR5, 0x40004040 ;  /* 0x4000404000057882 */ /* 0x000fe40000000000 */
[----:B------:R-:W-:Y:S01]  /*3df0*/  @UP0 ULEA UR4, UR24, UR26, 0x3 ;  /* 0x0000001a18040291 */ /* 0x000fe2000f8e18ff */
[----:B------:R-:W-:Y:S01]  /*3e00*/  LOP3.LUT R8, R8, UR6, RZ, 0x3c, !PT ;  /* 0x0000000608087c12 */ /* 0x000fe2000f8e3cff */
[----:B------:R-:W-:Y:S01]  /*3e10*/  ULEA UR6, UR10, UR29, 0x9 ;  /* 0x0000001d0a067291 */ /* 0x000fe2000f8e48ff */
[----:B------:R-:W-:Y:S02]  /*3e20*/  UMOV UR21, 0x40004040 ;  /* 0x4000404000157882 */ /* 0x000fe40000000000 */
[----:B-1----:R-:W-:Y:S01]  /*3e30*/  @P0 SHF.L.U32 R0, R8, 0x1f, RZ ;  /* 0x0000001f08000819 */ /* 0x002fe200000006ff */
[----:B------:R-:W-:Y:S02]  /*3e40*/  UIADD3 UR20, UPT, UPT, UR6, 0x2, URZ ;  /* 0x0000000206147890 */ /* 0x000fe4000fffe0ff */
[----:B------:R-:W-:Y:S01]  /*3e50*/  UIADD3 UR16, UPT, UPT, UR6, 0x4, URZ ;  /* 0x0000000406107890 */ /* 0x000fe2000fffe0ff */
[----:B------:R2:W3:Y:S01]  /*3e60*/  @P0 SYNCS.PHASECHK.TRANS64.TRYWAIT P2, [UR4], R0 ;  /* 0x00000000ff0005a7 */ /* 0x0004e20008041104 */
[----:B------:R-:W-:Y:S02]  /*3e70*/  ULEA UR4, UR10, UR28, 0x9 ;  /* 0x0000001c0a047291 */ /* 0x000fe4000f8e48ff */
[----:B------:R-:W-:Y:S02]  /*3e80*/  UIADD3 UR12, UPT, UPT, UR6, 0x6, URZ ;  /* 0x00000006060c7890 */ /* 0x000fe4000fffe0ff */
[----:B------:R-:W-:Y:S02]  /*3e90*/  UIADD3 UR18, UPT, UPT, UR4, 0x2, URZ ;  /* 0x0000000204127890 */ /* 0x000fe4000fffe0ff */
[----:B------:R-:W-:Y:S02]  /*3ea0*/  UIADD3 UR14, UPT, UPT, UR4, 0x4, URZ ;  /* 0x00000004040e7890 */ /* 0x000fe4000fffe0ff */
[----:B------:R-:W-:Y:S01]  /*3eb0*/  UIADD3 UR8, UPT, UPT, UR4, 0x6, URZ ;  /* 0x0000000604087890 */ /* 0x000fe2000fffe0ff */
[----:B------:R2:W-:Y:S01]  /*3ec0*/  UTCHMMA gdesc[UR4], gdesc[UR6], tmem[UR11], tmem[UR38], idesc[UR39], UP2 ;  /* 0x00ff2606040075ea */ /* 0x0005e2000900000b */
[----:B------:R-:W-:Y:S01]  /*3ed0*/  UPLOP3.LUT UP2, UPT, UPT, UPT, UPT, 0x80, 0x8 ;  /* 0x000000000008789c */ /* 0x000fe20003f4f070 */
[----:B------:R-:W-:Y:S01]  /*3ee0*/  UMOV UR19, 0x40004040 ;  /* 0x4000404000137882 */ /* 0x000fe20000000000 */
[----:B------:R-:W-:Y:S01]  /*3ef0*/  UMOV UR17, 0x40004040 ;  /* 0x4000404000117882 */ /* 0x000fe20000000000 */
[----:B------:R2:W-:Y:S01]  /*3f00*/  UTCHMMA gdesc[UR18], gdesc[UR20], tmem[UR11], tmem[UR36], idesc[UR37], UPT ;  /* 0x00ff2414120075ea */ /* 0x0005e2000b80000b */
[----:B------:R-:W-:Y:S01]  /*3f10*/  UMOV UR15, 0x40004040 ;  /* 0x40004040000f7882 */ /* 0x000fe20000000000 */
[----:B------:R-:W-:Y:S01]  /*3f20*/  UMOV UR13, 0x40004040 ;  /* 0x40004040000d7882 */ /* 0x000fe20000000000 */
[----:B------:R-:W-:Y:S01]  /*3f30*/  UMOV UR9, 0x40004040 ;  /* 0x4000404000097882 */ /* 0x000fe20000000000 */
[----:B------:R2:W-:Y:S01]  /*3f40*/  UTCHMMA gdesc[UR14], gdesc[UR16], tmem[UR11], tmem[UR34], idesc[UR35], UPT ;  /* 0x00ff22100e0075ea */ /* 0x0005e2000b80000b */
[----:B------:R2:W-:Y:S01]  /*3f50*/  UTCHMMA gdesc[UR8], gdesc[UR12], tmem[UR11], tmem[UR32], idesc[UR33], UPT ;  /* 0x00ff200c080075ea */ /* 0x0005e2000b80000b */
[----:B------:R2:W-:Y:S01]  /*3f60*/  UTCBAR.MULTICAST [UR25], URZ, UR27 ;  /* 0x000000ff190073e9 */ /* 0x0005e2000800081b */
[----:B------:R-:W-:Y:S01]  /*3f70*/  UMOV UR10, UR24 ;  /* 0x00000018000a7c82 */ /* 0x000fe20008000000 */
[----:B------:R-:W-:Y:S05]  /*3f80*/  BRA.U UP3, `(.L_x_74) ;  /* 0xfffffffd03507547 */ /* 0x000fea000b83ffff */
.L_x_71:
[----:B--2---:R-:W-:Y:S01]  /*3f90*/  UIADD3 UR4, UPT, UPT, UR30, 0x1, URZ ;  /* 0x000000011e047890 */ /* 0x004fe2000fffe0ff */
[C---:B------:R-:W-:Y:S01]  /*3fa0*/  ISETP.NE.AND P0, PT, R10.reuse, 0x2, PT ;  /* 0x000000020a00780c */ /* 0x040fe20003f05270 */
[----:B------:R-:W-:Y:S02]  /*3fb0*/  UIADD3 UR5, UPT, UPT, UR31, 0x120, URZ ;  /* 0x000001201f057890 */ /* 0x000fe4000fffe0ff */
[----:B------:R-:W-:Y:S01]  /*3fc0*/  UISETP.NE.AND UP0, UPT, UR4, 0x4, UPT ;  /* 0x000000040400788c */ /* 0x000fe2000bf05270 */
[----:B-1----:R-:W-:Y:S02]  /*3fd0*/  SEL R0, RZ, 0x1, P0 ;  /* 0x00000001ff007807 */ /* 0x002fe40000000000 */
[----:B------:R-:W-:Y:S01]  /*3fe0*/  SEL R10, R10, RZ, P0 ;  /* 0x000000ff0a0a7207 */ /* 0x000fe20000000000 */
[----:B------:R-:W-:Y:S01]  /*3ff0*/  USEL UR6, URZ, 0x1, UP0 ;  /* 0x00000001ff067887 */ /* 0x000fe20008000000 */
[----:B------:R-:W-:Y:S01]  /*4000*/  LOP3.LUT R9, R9, R0, RZ, 0x3c, !PT ;  /* 0x0000000009097212 */ /* 0x000fe200078e3cff */
[----:B------:R-:W-:Y:S01]  /*4010*/  USEL UR30, UR4, URZ, UP0 ;  /* 0x000000ff041e7287 */ /* 0x000fe20008000000 */
[----:B------:R1:W-:Y:S03]  /*4020*/  UTCBAR [UR5], URZ ;  /* 0x000000ff050073e9 */ /* 0x0003e600080000ff */
[----:B------:R-:W-:Y:S01]  /*4030*/  LOP3.LUT R11, R11, UR6, RZ, 0x3c, !PT ;  /* 0x000000060b0b7c12 */ /* 0x000fe2000f8e3cff */
[----:B------:R-:W-:Y:S07]  /*4040*/  @P1 BRA `(.L_x_75) ;  /* 0xfffffff800881947 */ /* 0x000fee000383ffff */
[----:B------:R-:W2:Y:S01]  /*4050*/  S2UR UR8, SR_CgaCtaId ;  /* 0x00000000000879c3 */ /* 0x000ea20000008800 */
[----:B------:R-:W-:Y:S01]  /*4060*/  ELECT P0, URZ, PT ;  /* 0x0000000000ff782f */ /* 0x000fe20003800000 */
[----:B------:R-:W-:Y:S01]  /*4070*/  IMAD.MOV.U32 R0, RZ, RZ, 0x1 ;  /* 0x00000001ff007424 */ /* 0x000fe200078e00ff */
[----:B------:R-:W-:Y:S01]  /*4080*/  UIADD3 UR26, UPT, UPT, UR26, 0x140, URZ ;  /* 0x000001401a1a7890 */ /* 0x000fe2000fffe0ff */
[----:B------:R-:W-:Y:S01]  /*4090*/  SHF.L.U32 R2, R11, 0x1f, RZ ;  /* 0x0000001f0b027819 */ /* 0x000fe200000006ff */
[----:B------:R-:W-:-:S03]  /*40a0*/  UMOV UR4, 0x40 ;  /* 0x0000004000047882 */ /* 0x000fc60000000000 */
[----:B------:R-:W-:Y:S01]  /*40b0*/  UVIRTCOUNT.DEALLOC.SMPOOL 0x80 ;  /* 0x000000800000784c */ /* 0x000fe20000000000 */
[----:B--2---:R-:W-:Y:S02]  /*40c0*/  ULEA UR8, UR8, UR4, 0x18 ;  /* 0x0000000408087291 */ /* 0x004fe4000f8ec0ff */
[----:B------:R-:W-:-:S07]  /*40d0*/  ULEA UR4, UR30, UR26, 0x3 ;  /* 0x0000001a1e047291 */ /* 0x000fce000f8e18ff */
[----:B------:R2:W-:Y:S02]  /*40e0*/  @P0 STS.U8 [UR8+0x1c], R0 ;  /* 0x00001c00ff000988 */ /* 0x0005e40008000008 */
[----:B------:R-:W4:Y:S02]  /*40f0*/  SYNCS.PHASECHK.TRANS64.TRYWAIT P0, [UR4], R2 ;  /* 0x00000002ff0075a7 */ /* 0x000f240008001104 */
[----:B--2-4-:R-:W-:Y:S05]  /*4100*/  @!P0 BRA `(.L_x_76) ;  /* 0x0000004000748947 */ /* 0x014fea0003800000 */
.L_x_167:
[----:B------:R-:W-:-:S04]  /*4110*/  UIADD3 UR4, UPT, UPT, UR30, 0x1, URZ ;  /* 0x000000011e047890 */ /* 0x000fc8000fffe0ff */
[----:B------:R-:W-:-:S04]  /*4120*/  UISETP.NE.AND UP0, UPT, UR4, 0x4, UPT ;  /* 0x000000040400788c */ /* 0x000fc8000bf05270 */
[----:B------:R-:W-:Y:S02]  /*4130*/  USEL UR6, URZ, 0x1, UP0 ;  /* 0x00000001ff067887 */ /* 0x000fe40008000000 */
[----:B------:R-:W-:-:S04]  /*4140*/  USEL UR4, UR4, URZ, UP0 ;  /* 0x000000ff04047287 */ /* 0x000fc80008000000 */
[----:B-1----:R-:W-:Y:S01]  /*4150*/  ULEA UR5, UR4, UR26, 0x3 ;  /* 0x0000001a04057291 */ /* 0x002fe2000f8e18ff */
[----:B--2---:R-:W-:-:S04]  /*4160*/  LOP3.LUT R2, R11, UR6, RZ, 0x3c, !PT ;  /* 0x000000060b027c12 */ /* 0x004fc8000f8e3cff */
[----:B------:R-:W-:-:S04]  /*4170*/  SHF.L.U32 R3, R2, 0x1f, RZ ;  /* 0x0000001f02037819 */ /* 0x000fc800000006ff */
[----:B------:R-:W1:Y:S02]  /*4180*/  SYNCS.PHASECHK.TRANS64.TRYWAIT P0, [UR5], R3 ;  /* 0x00000003ff0075a7 */ /* 0x000e640008001105 */
[----:B-1----:R-:W-:Y:S05]  /*4190*/  @!P0 BRA `(.L_x_77) ;  /* 0x0000004000688947 */ /* 0x002fea0003800000 */
.L_x_169:
        /* <DEDUP_REMOVED lines=9> */
.L_x_171:
[----:B------:R-:W-:-:S04]  /*4230*/  UIADD3 UR4, UPT, UPT, UR4, 0x1, URZ ;  /* 0x0000000104047890 */ /* 0x000fc8000fffe0ff */
[----:B------:R-:W-:-:S04]  /*4240*/  UISETP.NE.AND UP0, UPT, UR4, 0x4, UPT ;  /* 0x000000040400788c */ /* 0x000fc8000bf05270 */
[----:B------:R-:W-:Y:S02]  /*4250*/  USEL UR5, URZ, 0x1, UP0 ;  /* 0x00000001ff057887 */ /* 0x000fe40008000000 */
[----:B------:R-:W-:-:S04]  /*4260*/  USEL UR4, UR4, URZ, UP0 ;  /* 0x000000ff04047287 */ /* 0x000fc80008000000 */
[----:B------:R-:W-:Y:S01]  /*4270*/  ULEA UR4, UR4, UR26, 0x3 ;  /* 0x0000001a04047291 */ /* 0x000fe2000f8e18ff */
[----:B------:R-:W-:-:S04]  /*4280*/  LOP3.LUT R2, R2, UR5, RZ, 0x3c, !PT ;  /* 0x0000000502027c12 */ /* 0x000fc8000f8e3cff */
[----:B------:R-:W-:-:S04]  /*4290*/  SHF.L.U32 R2, R2, 0x1f, RZ ;  /* 0x0000001f02027819 */ /* 0x000fc800000006ff */
[----:B------:R-:W2:Y:S02]  /*42a0*/  SYNCS.PHASECHK.TRANS64.TRYWAIT P0, [UR4], R2 ;  /* 0x00000002ff0075a7 */ /* 0x000ea40008001104 */
[----:B--2---:R-:W-:Y:S05]  /*42b0*/  @!P0 BRA `(.L_x_79) ;  /* 0x0000004000508947 */ /* 0x004fea0003800000 */
.L_x_173:
[----:B------:R-:W-:Y:S01]  /*42c0*/  NOP ;  /* 0x0000000000007918 */ /* 0x000fe20000000000 */
[----:B-1----:R-:W1:Y:S01]  /*42d0*/  LDS R0, [UR8+0x14] ;  /* 0x00001408ff007984 */ /* 0x002e620008000800 */
[----:B------:R-:W-:Y:S01]  /*42e0*/  ULOP3.LUT UR4, UR42, 0xffff, URZ, 0xc0, !UPT ;  /* 0x0000ffff2a047892 */ /* 0x000fe2000f8ec0ff */
[----:B------:R-:W-:Y:S01]  /*42f0*/  UMOV UR5, 0xffff ;  /* 0x0000ffff00057882 */ /* 0x000fe20000000000 */
[----:B------:R-:W-:Y:S02]  /*4300*/  UMOV UR6, 0x1 ;  /* 0x0000000100067882 */ /* 0x000fe40000000000 */
[----:B------:R-:W-:-:S04]  /*4310*/  USHF.R.U32.HI UR4, URZ, 0x5, UR4 ;  /* 0x00000005ff047899 */ /* 0x000fc80008011604 */
[----:B------:R-:W-:Y:S02]  /*4320*/  USHF.L.U32 UR5, UR5, UR4, URZ ;  /* 0x0000000405057299 */ /* 0x000fe400080006ff */
[----:B------:R-:W-:-:S04]  /*4330*/  USHF.L.U32 UR4, UR6, UR4, URZ ;  /* 0x0000000406047299 */ /* 0x000fc800080006ff */
[----:B-1----:R-:W-:-:S04]  /*4340*/  LOP3.LUT R0, R0, UR5, RZ, 0xc0, !PT ;  /* 0x0000000500007c12 */ /* 0x002fc8000f8ec0ff */
[----:B------:R-:W-:-:S13]  /*4350*/  ISETP.NE.AND P0, PT, R0, UR5, PT ;  /* 0x0000000500007c0c */ /* 0x000fda000bf05270 */
[----:B------:R-:W-:Y:S05]  /*4360*/  @P0 BRA `(.L_x_80) ;  /* 0x0000000000580947 */ /* 0x000fea0003800000 */
[----:B------:R-:W1:Y:S02]  /*4370*/  LDS R0, [UR8+0x18] ;  /* 0x00001808ff007984 */ /* 0x000e640008000800 */
[----:B-1----:R-:W-:-:S04]  /*4380*/  LOP3.LUT R0, R0, UR4, RZ, 0xc0, !PT ;  /* 0x0000000400007c12 */ /* 0x002fc8000f8ec0ff */
[----:B------:R-:W-:-:S13]  /*4390*/  ISETP.NE.AND P0, PT, R0, UR4, PT ;  /* 0x0000000400007c0c */ /* 0x000fda000bf05270 */
[----:B------:R-:W-:Y:S05]  /*43a0*/  @P0 BRA `(.L_x_81) ;  /* 0x00000000003c0947 */ /* 0x000fea0003800000 */
[----:B------:R-:W1:Y:S01]  /*43b0*/  S2R R2, SR_LANEID ;  /* 0x0000000000027919 */ /* 0x000e620000000000 */
[----:B------:R-:W-:-:S06]  /*43c0*/  ULOP3.LUT UR5, URZ, UR5, URZ, 0x33, !UPT ;  /* 0x00000005ff057292 */ /* 0x000fcc000f8e33ff */
[----:B------:R-:W-:-:S04]  /*43d0*/  IMAD.U32 R0, RZ, RZ, UR5 ;  /* 0x00000005ff007e24 */ /* 0x000fc8000f8e00ff */
[----:B------:R2:W4:Y:S02]  /*43e0*/  REDUX UR7, R0 ;  /* 0x00000000000773c4 */ /* 0x0005240000000000 */
[----:B------:R1:W-:Y:S01]  /*43f0*/  UTCATOMSWS.AND URZ, UR5 ;  /* 0x0000000500ff79e3 */ /* 0x0003e20008000000 */
[----:B--2---:R-:W-:Y:S01]  /*4400*/  LOP3.LUT R0, RZ, UR4, RZ, 0x33, !PT ;  /* 0x00000004ff007c12 */ /* 0x004fe2000f8e33ff */
[----:B------:R-:W-:Y:S02]  /*4410*/  VOTEU.ANY UR4, UPT, PT ;  /* 0x0000000000047886 */ /* 0x000fe400038e0100 */
[----:B------:R-:W-:Y:S02]  /*4420*/  UFLO.U32 UR4, UR4 ;  /* 0x00000004000472bd */ /* 0x000fe400080e0000 */
[----:B------:R-:W2:Y:S04]  /*4430*/  REDUX UR6, R0 ;  /* 0x00000000000673c4 */ /* 0x000ea80000000000 */
[----:B-1----:R-:W-:-:S02]  /*4440*/  ISETP.EQ.U32.AND P0, PT, R2, UR4, PT ;  /* 0x0000000402007c0c */ /* 0x002fc4000bf02070 */
[----:B----4-:R-:W-:-:S11]  /*4450*/  MOV R2, UR7 ;  /* 0x0000000700027c02 */ /* 0x010fd60008000f00 */
[----:B------:R1:W-:Y:S01]  /*4460*/  @P0 ATOMS.AND RZ, [UR8+0x14], R2 ;  /* 0x00001402ffff098c */ /* 0x0003e2000a800008 */
[----:B--2---:R-:W-:-:S05]  /*4470*/  IMAD.U32 R0, RZ, RZ, UR6 ;  /* 0x00000006ff007e24 */ /* 0x004fca000f8e00ff */
[----:B------:R1:W-:Y:S01]  /*4480*/  @P0 ATOMS.AND RZ, [UR8+0x18], R0 ;  /* 0x00001800ffff098c */ /* 0x0003e2000a800008 */
[----:B------:R-:W-:Y:S05]  /*4490*/  BRA `(.L_x_82) ;  /* 0x0000000000147947 */ /* 0x000fea0003800000 */
.L_x_81:
[----:B------:R-:W-:Y:S02]  /*44a0*/  MOV R2, 0x44c0 ;  /* 0x000044c000027802 */ /* 0x000fe40000000f00 */
[----:B---3-5:R-:W-:Y:S05]  /*44b0*/  CALL.REL.NOINC `($__internal_0_$__cuda_sm10x_tcgen05_guardrail_trap_col_being_dealloced_not_returned_by_alloc) ;  /* 0x0000004000c47944 */ /* 0x028fea0003c00000 */
[----:B------:R-:W-:Y:S05]  /*44c0*/  BRA `(.L_x_82) ;  /* 0x0000000000087947 */ /* 0x000fea0003800000 */
.L_x_80:
[----:B------:R-:W-:Y:S02]  /*44d0*/  MOV R2, 0x44f0 ;  /* 0x000044f000027802 */ /* 0x000fe40000000f00 */
[----:B---3-5:R-:W-:Y:S05]  /*44e0*/  CALL.REL.NOINC `($__internal_2_$__cuda_sm10x_tcgen05_guardrail_trap_unallocated_columns_being_dealloced) ;  /* 0x0000004000d07944 */ /* 0x028fea0003c00000 */
.L_x_82:
[----:B------:R-:W-:Y:S01]  /*44f0*/  NOP ;  /* 0x0000000000007918 */ /* 0x000fe20000000000 */
[----:B------:R-:W-:Y:S05]  /*4500*/  EXIT ;  /* 0x000000000000794d */ /* 0x000fea0003800000 */
.L_x_64:
[----:B------:R-:W-:-:S09]  /*4510*/  UISETP.NE.OR UP0, UPT, UR22, 0x3, !UP3 ;  /* 0x000000031600788c */ /* 0x000fd2000df05670 */
[----:B------:R-:W-:Y:S05]  /*4520*/  BRA.U UP0, `(.L_x_83) ;  /* 0x0000000d00f07547 */ /* 0x000fea000b800000 */
[----:B------:R-:W1:Y:S01]  /*4530*/  LDCU UR28, c[0x0][0x370] ;  /* 0x00006e00ff1c77ac */ /* 0x000e620008000800 */
[----:B------:R-:W2:Y:S01]  /*4540*/  LDC.64 R16, c[0x0][0x348] ;  /* 0x0000d200ff107b82 */ /* 0x000ea20000000a00 */
[----:B------:R-:W-:Y:S02]  /*4550*/  HFMA2 R13, -RZ, RZ, 0, 0 ;  /* 0x00000000ff0d7431 */ /* 0x000fe400000001ff */
[----:B------:R-:W-:Y:S01]  /*4560*/  IMAD.MOV.U32 R15, RZ, RZ, 0x1 ;  /* 0x00000001ff0f7424 */ /* 0x000fe200078e00ff */
[----:B------:R-:W1:Y:S01]  /*4570*/  LDCU.128 UR32, c[0x0][0xb10] ;  /* 0x00016200ff2077ac */ /* 0x000e620008000c00 */
[----:B------:R-:W-:Y:S01]  /*4580*/  IMAD.MOV.U32 R14, RZ, RZ, RZ ;  /* 0x000000ffff0e7224 */ /* 0x000fe200078e00ff */
[----:B------:R-:W-:Y:S01]  /*4590*/  MOV R7, 0x2000 ;  /* 0x0000200000077802 */ /* 0x000fe20000000f00 */
[----:B------:R-:W3:Y:S01]  /*45a0*/  LDCU UR27, c[0x0][0x374] ;  /* 0x00006e80ff1b77ac */ /* 0x000ee20008000800 */
[----:B------:R-:W4:Y:S01]  /*45b0*/  LDC.64 R2, c[0x0][0x888] ;  /* 0x00022200ff027b82 */ /* 0x000f220000000a00 */
[----:B------:R-:W3:Y:S01]  /*45c0*/  LDCU UR15, c[0x0][0xb0c] ;  /* 0x00016180ff0f77ac */ /* 0x000ee20008000800 */
[----:B------:R-:W3:Y:S06]  /*45d0*/  LDCU UR38, c[0x0][0xb20] ;  /* 0x00016400ff2677ac */ /* 0x000eec0008000800 */
[----:B------:R-:W2:Y:S01]  /*45e0*/  LDC.64 R4, c[0x0][0x890] ;  /* 0x00022400ff047b82 */ /* 0x000ea20000000a00 */
[----:B------:R-:W3:Y:S01]  /*45f0*/  LDCU UR4, c[0x0][0xb30] ;  /* 0x00016600ff0477ac */ /* 0x000ee20008000800 */
[----:B-1----:R-:W-:-:S02]  /*4600*/  UIMAD.WIDE.U32 UR6, UR28, UR32, URZ ;  /* 0x000000201c0672a5 */ /* 0x002fc4000f8e00ff */
[----:B---3--:R-:W-:Y:S01]  /*4610*/  UIMAD.WIDE.U32 UR8, UR27, UR35, URZ ;  /* 0x000000231b0872a5 */ /* 0x008fe2000f8e00ff */
[----:B------:R-:W-:Y:S01]  /*4620*/  UMOV UR24, 0x400 ;  /* 0x0000040000187882 */ /* 0x000fe20000000000 */
[----:B------:R-:W-:-:S03]  /*4630*/  UPLOP3.LUT UP3, UPT, UPT, UPT, UPT, 0x40, 0x4 ;  /* 0x000000000004789c */ /* 0x000fc60003f6e870 */
[----:B------:R-:W-:Y:S01]  /*4640*/  UMOV UR6, UR7 ;  /* 0x0000000700067c82 */ /* 0x000fe20008000000 */
[----:B------:R-:W-:Y:S01]  /*4650*/  UISETP.GE.AND UP0, UPT, UR40, 0x1, UPT ;  /* 0x000000012800788c */ /* 0x000fe2000bf06270 */
[----:B------:R-:W-:Y:S01]  /*4660*/  UMOV UR29, UR9 ;  /* 0x00000009001d7c82 */ /* 0x000fe20008000000 */
[----:B------:R-:W-:Y:S01]  /*4670*/  UISETP.NE.AND UP4, UPT, UR40, 0x1, UPT ;  /* 0x000000012800788c */ /* 0x000fe2000bf85270 */
[----:B------:R-:W1:Y:S01]  /*4680*/  LDCU.64 UR16, c[0x0][0xb28] ;  /* 0x00016500ff1077ac */ /* 0x000e620008000a00 */
[----:B------:R-:W-:Y:S02]  /*4690*/  ULEA UR24, UR54, UR24, 0x18 ;  /* 0x0000001836187291 */ /* 0x000fe4000f8ec0ff */
[----:B------:R-:W-:Y:S02]  /*46a0*/  UISETP.NE.AND UP6, UPT, UR15, 0x1, UPT ;  /* 0x000000010f00788c */ /* 0x000fe4000bfc5270 */
[----:B------:R-:W-:Y:S02]  /*46b0*/  UISETP.NE.AND UP5, UPT, UR34, 0x1, UPT ;  /* 0x000000012200788c */ /* 0x000fe4000bfa5270 */
[----:B------:R-:W-:-:S02]  /*46c0*/  USHF.R.U32.HI UR31, URZ, UR33, UR6 ;  /* 0x00000021ff1f7299 */ /* 0x000fc40008011606 */
[----:B------:R-:W-:Y:S02]  /*46d0*/  USHF.R.U32.HI UR29, URZ, UR38, UR29 ;  /* 0x00000026ff1d7299 */ /* 0x000fe4000801161d */
[----:B------:R-:W-:Y:S01]  /*46e0*/  UISETP.NE.AND UP2, UPT, UR4, 0x1, UPT ;  /* 0x000000010400788c */ /* 0x000fe2000bf45270 */
[----:B------:R-:W-:-:S10]  /*46f0*/  UMOV UR12, URZ ;  /* 0x000000ff000c7c82 */ /* 0x000fd40008000000 */
.L_x_92:
[C---:B------:R-:W-:Y:S02]  /*4700*/  LEA R12, R14.reuse, UR24, 0x3 ;  /* 0x000000180e0c7c11 */ /* 0x040fe4000f8e18ff */
[----:B------:R-:W-:Y:S02]  /*4710*/  SHF.L.U32 R0, R13, 0x1f, RZ ;  /* 0x0000001f0d007819 */ /* 0x000fe400000006ff */
[----:B------:R-:W-:Y:S02]  /*4720*/  LEA R8, R14, UR24, 0x4 ;  /* 0x000000180e087c11 */ /* 0x000fe4000f8e20ff */
[----:B---3--:R-:W3:Y:S02]  /*4730*/  SYNCS.PHASECHK.TRANS64.TRYWAIT P0, [R12+URZ+0x100], R0 ;  /* 0x000100000c0075a7 */ /* 0x008ee400080011ff */
[----:B---3--:R-:W-:Y:S05]  /*4740*/  @!P0 BRA `(.L_x_84) ;  /* 0x0000003c00448947 */ /* 0x008fea0003800000 */
.L_x_174:
[----:B------:R-:W1:Y:S01]  /*4750*/  LDS.128 R8, [R8+0x190] ;  /* 0x0001900008087984 */ /* 0x000e620000000c00 */
[----:B------:R-:W-:Y:S01]  /*4760*/  UISETP.GE.AND UP0, UPT, UR40, 0x1, UPT ;  /* 0x000000012800788c */ /* 0x000fe2000bf06270 */
[----:B------:R-:W-:Y:S01]  /*4770*/  @!PT LDS RZ, [RZ] ;  /* 0x00000000fffff984 */ /* 0x000fe20000000800 */
[----:B------:R-:W-:Y:S01]  /*4780*/  @!PT LDS RZ, [RZ] ;  /* 0x00000000fffff984 */ /* 0x000fe20000000800 */
[----:B------:R-:W-:Y:S01]  /*4790*/  @!PT LDS RZ, [RZ] ;  /* 0x00000000fffff984 */ /* 0x000fe20000000800 */
[----:B------:R-:W-:Y:S01]  /*47a0*/  @!PT LDS RZ, [RZ] ;  /* 0x00000000fffff984 */ /* 0x000fe20000000800 */
[----:B------:R2:W-:Y:S06]  /*47b0*/  MEMBAR.ALL.CTA ;  /* 0x0000000000007992 */ /* 0x0005ec0000008000 */
[----:B--2---:R-:W2:Y:S01]  /*47c0*/  FENCE.VIEW.ASYNC.S ;  /* 0x00000000000073c6 */ /* 0x004ea20000000000 */
[----:B-1----:R-:W-:Y:S11]  /*47d0*/  LOP3.LUT P0, RZ, R10, 0x1, RZ, 0xc0, !PT ;  /* 0x000000010aff7812 */ /* 0x002ff6000780c0ff */
[----:B------:R-:W-:Y:S02]  /*47e0*/  @!UPT UIADD3 URZ, UPT, UPT, URZ, URZ, URZ ;  /* 0x000000fffffff290 */ /* 0x000fe4000fffe0ff */
[----:B--2---:R-:W-:Y:S01]  /*47f0*/  VOTEU.ANY UP1, P0 ;  /* 0x0000000000ff7886 */ /* 0x004fe20000020100 */
[----:B------:R-:W-:Y:S11]  /*4800*/  PLOP3.LUT P0, PT, PT, PT, UP1, 0x80, 0x8 ;  /* 0x000000000008781c */ /* 0x000ff60003f0f018 */
[----:B------:R-:W-:Y:S02]  /*4810*/  @!UPT UIADD3 URZ, UPT, UPT, URZ, URZ, URZ ;  /* 0x000000fffffff290 */ /* 0x000fe4000fffe0ff */
[----:B---3--:R-:W-:Y:S02]  /*4820*/  @P0 SHF.R.U32.HI R0, RZ, 0x10, R9 ;  /* 0x00000010ff000819 */ /* 0x008fe40000011609 */
[----:B------:R-:W-:Y:S02]  /*4830*/  @P0 MOV R6, R8 ;  /* 0x0000000800060202 */ /* 0x000fe40000000f00 */
[----:B------:R-:W-:Y:S01]  /*4840*/  @P0 R2UR UR4, R0 ;  /* 0x00000000000402ca */ /* 0x000fe200000e0000 */
[----:B------:R-:W-:Y:S01]  /*4850*/  VIADD R0, R12, 0x110 ;  /* 0x000001100c007836 */ /* 0x000fe20000000000 */
[----:B------:R-:W-:Y:S02]  /*4860*/  @P0 LOP3.LUT R8, R9, 0xffff, RZ, 0xc0, !PT ;  /* 0x0000ffff09080812 */ /* 0x000fe400078ec0ff */
[----:B------:R-:W-:Y:S02]  /*4870*/  @P0 R2UR UR6, R6 ;  /* 0x00000000060602ca */ /* 0x000fe400000e0000 */
[----:B------:R-:W-:Y:S02]  /*4880*/  PRMT R0, RZ, 0x654, R0 ;  /* 0x00000654ff007816 */ /* 0x000fe40000000000 */
[----:B------:R-:W-:Y:S02]  /*4890*/  @P0 R2UR UR5, R8 ;  /* 0x00000000080502ca */ /* 0x000fe400000e0000 */
[----:B------:R1:W-:Y:S03]  /*48a0*/  SYNCS.ARRIVE.TRANS64.RED.A1T0 RZ, [R0+URZ], RZ ;  /* 0x000000ff00ff79a7 */ /* 0x0003e600081004ff */
[----:B------:R-:W-:Y:S04]  /*48b0*/  @UP1 UMOV UR25, UR4 ;  /* 0x0000000400191c82 */ /* 0x000fe80008000000 */
[----:B------:R-:W-:Y:S04]  /*48c0*/  @UP1 UMOV UR14, UR6 ;  /* 0x00000006000e1c82 */ /* 0x000fe80008000000 */
[----:B------:R-:W-:Y:S01]  /*48d0*/  @UP1 UMOV UR13, UR5 ;  /* 0x00000005000d1c82 */ /* 0x000fe20008000000 */
[----:B------:R-:W-:Y:S05]  /*48e0*/  BRA.U !UP0, `(.L_x_85) ;  /* 0x0000000108a47547 */ /* 0x000fea000b800000 */
[----:B------:R-:W-:Y:S02]  /*48f0*/  UIMAD.WIDE.U32 UR8, UR13, UR35, URZ ;  /* 0x000000230d0872a5 */ /* 0x000fe4000f8e00ff */
[----:B------:R-:W-:Y:S02]  /*4900*/  UIMAD.WIDE.U32 UR10, UR14, UR32, URZ ;  /* 0x000000200e0a72a5 */ /* 0x000fe4000f8e00ff */
[----:B------:R-:W-:Y:S02]  /*4910*/  USEL UR4, UR27, UR29, !UP5 ;  /* 0x0000001d1b047287 */ /* 0x000fe4000e800000 */
[----:B------:R-:W-:Y:S02]  /*4920*/  USEL UR7, UR28, UR31, !UP6 ;  /* 0x0000001f1c077287 */ /* 0x000fe4000f000000 */
[----:B------:R-:W-:Y:S02]  /*4930*/  UIMAD.WIDE.U32 UR18, UR4, UR16, URZ ;  /* 0x00000010041272a5 */ /* 0x000fe4000f8e00ff */
[----:B------:R-:W-:Y:S01]  /*4940*/  UIMAD.WIDE.U32 UR20, UR7, UR16, URZ ;  /* 0x00000010071472a5 */ /* 0x000fe2000f8e00ff */
[----:B------:R-:W-:Y:S02]  /*4950*/  UMOV UR5, UR9 ;  /* 0x0000000900057c82 */ /* 0x000fe40008000000 */
[----:B------:R-:W-:Y:S03]  /*4960*/  USHF.R.U32.HI UR6, URZ, UR38, UR5 ;  /* 0x00000026ff067299 */ /* 0x000fe60008011605 */
[----:B------:R-:W-:Y:S01]  /*4970*/  UMOV UR5, UR11 ;  /* 0x0000000b00057c82 */ /* 0x000fe20008000000 */
[----:B------:R-:W-:Y:S02]  /*4980*/  USEL UR6, UR13, UR6, !UP5 ;  /* 0x000000060d067287 */ /* 0x000fe4000e800000 */
[----:B------:R-:W-:Y:S02]  /*4990*/  USHF.R.U32.HI UR8, URZ, UR33, UR5 ;  /* 0x00000021ff087299 */ /* 0x000fe40008011605 */
[----:B------:R-:W-:Y:S01]  /*49a0*/  UIMAD.WIDE.U32 UR10, UR6, UR16, URZ ;  /* 0x00000010060a72a5 */ /* 0x000fe2000f8e00ff */
[----:B------:R-:W-:Y:S02]  /*49b0*/  UMOV UR5, UR19 ;  /* 0x0000001300057c82 */ /* 0x000fe40008000000 */
[----:B------:R-:W-:Y:S03]  /*49c0*/  @UP4 USHF.R.U32.HI UR4, URZ, UR17, UR5 ;  /* 0x00000011ff044299 */ /* 0x000fe60008011605 */
[----:B------:R-:W-:Y:S01]  /*49d0*/  UMOV UR5, UR21 ;  /* 0x0000001500057c82 */ /* 0x000fe20008000000 */
[----:B------:R-:W-:Y:S02]  /*49e0*/  UIMAD UR4, UR40, UR4, URZ ;  /* 0x00000004280472a4 */ /* 0x000fe4000f8e02ff */
[----:B------:R-:W-:Y:S02]  /*49f0*/  @UP4 USHF.R.U32.HI UR7, URZ, UR17, UR5 ;  /* 0x00000011ff074299 */ /* 0x000fe40008011605 */
[----:B------:R-:W-:Y:S02]  /*4a00*/  USEL UR5, UR14, UR8, !UP6 ;  /* 0x000000080e057287 */ /* 0x000fe4000f000000 */
[----:B------:R-:W-:Y:S02]  /*4a10*/  UIMAD UR8, UR40, UR7, URZ ;  /* 0x00000007280872a4 */ /* 0x000fe4000f8e02ff */
[----:B------:R-:W-:Y:S03]  /*4a20*/  UISETP.GE.AND UP0, UPT, UR6, UR4, UPT ;  /* 0x000000040600728c */ /* 0x000fe6000bf06270 */
[----:B------:R-:W-:Y:S01]  /*4a30*/  UMOV UR4, UR11 ;  /* 0x0000000b00047c82 */ /* 0x000fe20008000000 */
[----:B------:R-:W-:Y:S02]  /*4a40*/  UISETP.GE.OR UP0, UPT, UR5, UR8, UP0 ;  /* 0x000000080500728c */ /* 0x000fe40008706670 */
[----:B------:R-:W-:Y:S02]  /*4a50*/  USHF.R.U32.HI UR4, URZ, UR17, UR4 ;  /* 0x00000011ff047299 */ /* 0x000fe40008011604 */
[----:B------:R-:W-:Y:S02]  /*4a60*/  UIMAD.WIDE.U32 UR8, UR5, UR16, URZ ;  /* 0x00000010050872a5 */ /* 0x000fe4000f8e00ff */
[----:B------:R-:W-:Y:S04]  /*4a70*/  USEL UR10, UR6, UR4, !UP4 ;  /* 0x00000004060a7287 */ /* 0x000fe8000e000000 */
[----:B------:R-:W-:Y:S01]  /*4a80*/  UIADD3 UR11, UPT, UPT, -UR10, URZ, URZ ;  /* 0x000000ff0a0b7290 */ /* 0x000fe2000fffe1ff */
[----:B------:R-:W-:Y:S02]  /*4a90*/  @!UP0 UMOV UR4, UR9 ;  /* 0x0000000900048c82 */ /* 0x000fe40008000000 */
[----:B------:R-:W-:Y:S02]  /*4aa0*/  @!UP0 USHF.R.U32.HI UR4, URZ, UR17, UR4 ;  /* 0x00000011ff048299 */ /* 0x000fe40008011604 */
[----:B------:R-:W-:Y:S02]  /*4ab0*/  UIMAD UR8, UR40, UR11, UR6 ;  /* 0x0000000b280872a4 */ /* 0x000fe4000f8e0206 */
[----:B------:R-:W-:Y:S04]  /*4ac0*/  @!UP0 USEL UR4, UR5, UR4, !UP4 ;  /* 0x0000000405048287 */ /* 0x000fe8000e000000 */
[----:B------:R-:W-:Y:S02]  /*4ad0*/  @!UP0 UIMAD UR8, UR7, UR8, UR4 ;  /* 0x00000008070882a4 */ /* 0x000fe4000f8e0204 */
[----:B------:R-:W-:Y:S02]  /*4ae0*/  @!UP0 UIADD3 UR9, UPT, UPT, UR10, -UR4, URZ ;  /* 0x800000040a098290 */ /* 0x000fe4000fffe0ff */
[----:B------:R-:W-:Y:S02]  /*4af0*/  UIADD3 UR4, UPT, UPT, -UR5, URZ, URZ ;  /* 0x000000ff05047290 */ /* 0x000fe4000fffe1ff */
[----:B------:R-:W-:Y:S02]  /*4b00*/  UIADD3 UR7, UPT, UPT, -UR6, URZ, URZ ;  /* 0x000000ff06077290 */ /* 0x000fe4000fffe1ff */
[----:B------:R-:W-:Y:S02]  /*4b10*/  @!UP0 UIMAD UR6, UR9, UR40, UR5 ;  /* 0x00000028090682a4 */ /* 0x000fe4000f8e0205 */
[----:B------:R-:W-:Y:S02]  /*4b20*/  UIMAD UR14, UR15, UR4, UR14 ;  /* 0x000000040f0e72a4 */ /* 0x000fe4000f8e020e */
[----:B------:R-:W-:Y:S01]  /*4b30*/  UIMAD UR13, UR34, UR7, UR13 ;  /* 0x00000007220d72a4 */ /* 0x000fe2000f8e020d */
[----:B------:R-:W-:Y:S02]  /*4b40*/  @!UP0 UMOV UR5, UR8 ;  /* 0x0000000800058c82 */ /* 0x000fe40008000000 */
[----:B------:R-:W-:Y:S02]  /*4b50*/  UIMAD UR14, UR5, UR15, UR14 ;  /* 0x0000000f050e72a4 */ /* 0x000fe4000f8e020e */
[----:B------:R-:W-:Y:S11]  /*4b60*/  UIMAD UR13, UR6, UR34, UR13 ;  /* 0x00000022060d72a4 */ /* 0x000ff6000f8e020d */
[----:B------:R-:W-:Y:S01]  /*4b70*/  @!UPT UIADD3 URZ, UPT, UPT, URZ, URZ, URZ ;  /* 0x000000fffffff290 */ /* 0x000fe2000fffe0ff */
.L_x_85:
[----:B------:R-:W2:Y:S01]  /*4b80*/  @!UP2 LDCU.128 UR20, c[0x0][0xb10] ;  /* 0x00016200ff14a7ac */ /* 0x000ea20008000c00 */
[C---:B------:R-:W-:Y:S02]  /*4b90*/  ISETP.NE.U32.AND P1, PT, R4.reuse, RZ, PT ;  /* 0x000000ff0400720c */ /* 0x040fe40003f25070 */
[----:B------:R-:W-:Y:S02]  /*4ba0*/  ISETP.NE.U32.AND P0, PT, R4, RZ, PT ;  /* 0x000000ff0400720c */ /* 0x000fe40003f05070 */
[C---:B------:R-:W-:Y:S02]  /*4bb0*/  ISETP.NE.AND.EX P1, PT, R5.reuse, RZ, PT, P1 ;  /* 0x000000ff0500720c */ /* 0x040fe40003f25310 */
[----:B------:R-:W-:Y:S01]  /*4bc0*/  ISETP.NE.AND.EX P0, PT, R5, RZ, PT, P0 ;  /* 0x000000ff0500720c */ /* 0x000fe20003f05300 */
[----:B------:R-:W3:Y:S01]  /*4bd0*/  @!UP2 LDCU UR5, c[0x0][0xb0c] ;  /* 0x00016180ff05a7ac */ /* 0x000ee20008000800 */
[----:B------:R-:W-:Y:S02]  /*4be0*/  USHF.L.U32 UR11, UR26, 0x6, URZ ;  /* 0x000000061a0b7899 */ /* 0x000fe400080006ff */
[----:B------:R-:W-:Y:S02]  /*4bf0*/  USHF.L.U32 UR10, UR30, 0x6, URZ ;  /* 0x000000061e0a7899 */ /* 0x000fe400080006ff */
[----:B--2---:R-:W-:Y:S07]  /*4c00*/  UIMAD.WIDE.U32 UR6, UR14, UR20, URZ ;  /* 0x000000140e0672a5 */ /* 0x004fee000f8e00ff */
[----:B------:R-:W-:Y:S01]  /*4c10*/  @!UP2 UMOV UR4, UR7 ;  /* 0x000000070004ac82 */ /* 0x000fe20008000000 */
[----:B---3--:R-:W-:Y:S02]  /*4c20*/  @!UP2 UISETP.NE.AND UP0, UPT, UR5, 0x1, UPT ;  /* 0x000000010500a88c */ /* 0x008fe4000bf05270 */
[----:B------:R-:W-:Y:S02]  /*4c30*/  @!UP2 USHF.R.U32.HI UR4, URZ, UR21, UR4 ;  /* 0x00000015ff04a299 */ /* 0x000fe40008011604 */
[----:B------:R-:W-:Y:S02]  /*4c40*/  UIMAD.WIDE.U32 UR6, UR13, UR23, URZ ;  /* 0x000000170d0672a5 */ /* 0x000fe4000f8e00ff */
[----:B------:R-:W-:Y:S02]  /*4c50*/  @!UP2 USEL UR8, UR14, UR4, !UP0 ;  /* 0x000000040e08a287 */ /* 0x000fe4000c000000 */
[----:B------:R-:W-:Y:S03]  /*4c60*/  @!UP2 UISETP.NE.AND UP0, UPT, UR22, 0x1, UPT ;  /* 0x000000011600a88c */ /* 0x000fe6000bf05270 */
[----:B------:R-:W-:Y:S02]  /*4c70*/  @!UP2 UMOV UR6, UR7 ;  /* 0x000000070006ac82 */ /* 0x000fe40008000000 */
[----:B------:R-:W2:Y:S02]  /*4c80*/  @!UP2 LDCU UR4, c[0x0][0xb20] ;  /* 0x00016400ff04a7ac */ /* 0x000ea40008000800 */
[----:B--2---:R-:W-:Y:S04]  /*4c90*/  @!UP2 USHF.R.U32.HI UR6, URZ, UR4, UR6 ;  /* 0x00000004ff06a299 */ /* 0x004fe80008011606 */
[----:B------:R-:W-:Y:S04]  /*4ca0*/  @!UP2 USEL UR6, UR13, UR6, !UP0 ;  /* 0x000000060d06a287 */ /* 0x000fe8000c000000 */
[----:B------:R-:W-:Y:S02]  /*4cb0*/  @!UP2 UIADD3 UR4, UPT, UPT, -UR8, UR6, URZ ;  /* 0x000000060804a290 */ /* 0x000fe4000fffe1ff */
[----:B------:R-:W-:Y:S02]  /*4cc0*/  @!UP2 UIADD3 UR6, UPT, UPT, UR8, -UR6, URZ ;  /* 0x800000060806a290 */ /* 0x000fe4000fffe0ff */
[----:B------:R-:W-:Y:S02]  /*4cd0*/  @!UP2 UIMAD UR14, UR4, UR5, UR14 ;  /* 0x00000005040ea2a4 */ /* 0x000fe4000f8e020e */
[----:B------:R-:W-:Y:S01]  /*4ce0*/  @!UP2 UIMAD UR13, UR6, UR22, UR13 ;  /* 0x00000016060da2a4 */ /* 0x000fe2000f8e020d */
[----:B------:R-:W-:Y:S11]  /*4cf0*/  BRA.U UP3, `(.L_x_86) ;  /* 0x0000000103107547 */ /* 0x000ff6000b800000 */
[----:B------:R-:W-:Y:S04]  /*4d00*/  MOV R6, UR37 ;  /* 0x0000002500067c02 */ /* 0x000fe80008000f00 */
[----:B------:R-:W-:Y:S04]  /*4d10*/  SHF.L.U32 R6, R6, 0x1f, RZ ;  /* 0x0000001f06067819 */ /* 0x000fe800000006ff */
[----:B------:R-:W2:Y:S02]  /*4d20*/  SYNCS.PHASECHK.TRANS64.TRYWAIT P2, [UR24+0xf8], R6 ;  /* 0x0000f806ff0075a7 */ /* 0x000ea40008041118 */
[----:B--2---:R-:W-:Y:S05]  /*4d30*/  @!P2 BRA `(.L_x_87) ;  /* 0x0000003400dca947 */ /* 0x004fea0003800000 */
.L_x_86:
[----:B------:R-:W-:Y:S05]  /*4d40*/  @!P1 BRA `(.L_x_88) ;  /* 0x0000000000309947 */ /* 0x000fea0003800000 */
[----:B----4-:R-:W-:Y:S01]  /*4d50*/  ISETP.NE.U32.AND P1, PT, R2, RZ, PT ;  /* 0x000000ff0200720c */ /* 0x010fe20003f25070 */
[----:B------:R-:W2:Y:S01]  /*4d60*/  LDCU.64 UR4, c[0x0][0x358] ;  /* 0x00006b00ff0477ac */ /* 0x000ea20008000a00 */
[----:B------:R-:W-:Y:S02]  /*4d70*/  IMAD.MOV.U32 R52, RZ, RZ, 0x1 ;  /* 0x00000001ff347424 */ /* 0x000fe400078e00ff */
[----:B------:R-:W-:Y:S11]  /*4d80*/  ISETP.NE.AND.EX P1, PT, R3, RZ, PT, P1 ;  /* 0x000000ff0300720c */ /* 0x000ff60003f25310 */
[----:B------:R-:W-:Y:S02]  /*4d90*/  @!UPT UIADD3 URZ, UPT, UPT, URZ, URZ, URZ ;  /* 0x000000fffffff290 */ /* 0x000fe4000fffe0ff */
[----:B------:R-:W3:Y:S01]  /*4da0*/  @P1 LDC.64 R8, c[0x0][0x888] ;  /* 0x00022200ff081b82 */ /* 0x000ee20000000a00 */
[----:B-1----:R-:W-:Y:S04]  /*4db0*/  @P1 IMAD R0, R4, UR36, RZ ;  /* 0x0000002404001c24 */ /* 0x002fe8000f8e02ff */
[----:B---3--:R-:W-:Y:S04]  /*4dc0*/  @P1 IMAD.WIDE R8, R0, 0x4, R8 ;  /* 0x0000000400081825 */ /* 0x008fe800078e0208 */
[----:B------:R-:W-:Y:S01]  /*4dd0*/  HFMA2 R0, -RZ, RZ, 0, 5.9604644775390625e-08 ;  /* 0x00000001ff007431 */ /* 0x000fe200000001ff */
[----:B--2--5:R2:W5:Y:S04]  /*4de0*/  @P1 LDG.E R26, desc[UR4][R8.64] ;  /* 0x00000004081a1981 */ /* 0x024568000c1e1900 */
[----:B------:R-:W-:Y:S01]  /*4df0*/  @!P1 PRMT R52, R0, 0x7610, R52 ;  /* 0x0000761000349816 */ /* 0x000fe20000000034 */
[----:B--2---:R-:W3:Y:S06]  /*4e00*/  @!P1 LDC R26, c[0x0][0x880] ;  /* 0x00022000ff1a9b82 */ /* 0x004eec0000000800 */
.L_x_88:
[----:B---3-5:R-:W-:Y:S01]  /*4e10*/  @!P0 FSETP.EQ.AND P1, PT, R26, RZ, PT ;  /* 0x000000ff1a00820b */ /* 0x028fe20003f22000 */
[----:B------:R-:W-:Y:S01]  /*4e20*/  @!UPT UIADD3 URZ, UPT, UPT, URZ, URZ, URZ ;  /* 0x000000fffffff290 */ /* 0x000fe2000fffe0ff */
[----:B------:R-:W-:Y:S11]  /*4e30*/  @!P0 BRA `(.L_x_89) ;  /* 0x0000000000188947 */ /* 0x000ff60003800000 */
[----:B------:R-:W-:Y:S02]  /*4e40*/  LOP3.LUT P0, RZ, R52, 0xff, RZ, 0xc0, !PT ;  /* 0x000000ff34ff7812 */ /* 0x000fe4000780c0ff */
[----:B----4-:R-:W-:Y:S04]  /*4e50*/  ISETP.NE.U32.AND P1, PT, R2, RZ, PT ;  /* 0x000000ff0200720c */ /* 0x010fe80003f25070 */
[----:B------:R-:W-:Y:S04]  /*4e60*/  ISETP.NE.AND.EX P1, PT, R3, RZ, PT, P1 ;  /* 0x000000ff0300720c */ /* 0x000fe80003f25310 */
[----:B------:R-:W-:Y:S03]  /*4e70*/  PLOP3.LUT P1, PT, P1, PT, PT, 0x8, 0x80 ;  /* 0x000000000080781c */ /* 0x000fe60000f2e170 */
[----:B------:R-:W-:Y:S11]  /*4e80*/  @P0 FSETP.EQ.AND P1, PT, R26, RZ, PT ;  /* 0x000000ff1a00020b */ /* 0x000ff60003f22000 */
[----:B------:R-:W-:Y:S02]  /*4e90*/  @!UPT UIADD3 URZ, UPT, UPT, URZ, URZ, URZ ;  /* 0x000000fffffff290 */ /* 0x000fe4000fffe0ff */
.L_x_89:
[----:B------:R-:W-:Y:S01]  /*4ea0*/  ULEA UR4, UR12, UR24, 0x3 ;  /* 0x000000180c047291 */ /* 0x000fe2000f8e18ff */
[----:B------:R-:W-:Y:S02]  /*4eb0*/  SHF.L.U32 R9, R15, 0x1f, RZ ;  /* 0x0000001f0f097819 */ /* 0x000fe400000006ff */
[----:B------:R-:W-:Y:S04]  /*4ec0*/  ELECT P0, URZ, PT ;  /* 0x0000000000ff782f */ /* 0x000fe80003800000 */
[----:B------:R-:W-:Y:S02]  /*4ed0*/  PLOP3.LUT P1, PT, P1, P0, PT, 0xf2, 0x2f ;  /* 0x00000000002f781c */ /* 0x000fe40000f21e72 */
[----:B------:R-:W2:Y:S11]  /*4ee0*/  SYNCS.PHASECHK.TRANS64.TRYWAIT P2, [UR4+0xd8], R9 ;  /* 0x0000d809ff0075a7 */ /* 0x000eb60008041104 */
[----:B------:R-:W-:Y:S05]  /*4ef0*/  @!P1 IADD3 R8, P0, PT, R16, 0x580, RZ ;  /* 0x0000058010089810 */ /* 0x000fea0007f1e0ff */
[----:B-1----:R-:W-:Y:S01]  /*4f00*/  @!P1 IMAD.X R6, RZ, RZ, R17, P0 ;  /* 0x000000ffff069224 */ /* 0x002fe200000e0611 */
[----:B--2---:R-:W-:Y:S07]  /*4f10*/  @!P2 BRA `(.L_x_90) ;  /* 0x00000034007ca947 */ /* 0x004fee0003800000 */
.L_x_177:
[----:B------:R-:W-:Y:S01]  /*4f20*/  @!P1 R2UR UR7, R6 ;  /* 0x00000000060792ca */ /* 0x000fe200000e0000 */
[----:B------:R-:W-:Y:S01]  /*4f30*/  UIADD3 UR5, UPT, UPT, UR12, 0x1, URZ ;  /* 0x000000010c057890 */ /* 0x000fe2000fffe0ff */
[----:B------:R-:W-:Y:S01]  /*4f40*/  @!P1 R2UR UR6, R8 ;  /* 0x00000000080692ca */ /* 0x000fe200000e0000 */
[----:B------:R-:W-:Y:S01]  /*4f50*/  UIADD3 UR9, UPT, UPT, UR4, 0xc0, URZ ;  /* 0x000000c004097890 */ /* 0x000fe2000fffe0ff */
[----:B------:R-:W-:Y:S01]  /*4f60*/  @!P1 IMAD.MOV.U32 R6, RZ, RZ, 0x2000 ;  /* 0x00002000ff069424 */ /* 0x000fe200078e00ff */
[----:B------:R-:W-:Y:S01]  /*4f70*/  UISETP.NE.AND UP0, UPT, UR5, 0x3, UPT ;  /* 0x000000030500788c */ /* 0x000fe2000bf05270 */
[----:B------:R-:W-:Y:S01]  /*4f80*/  VIADD R14, R14, 0x1 ;  /* 0x000000010e0e7836 */ /* 0x000fe20000000000 */
[----:B------:R-:W-:Y:S01]  /*4f90*/  UMOV UR22, 0x0 ;  /* 0x0000000000167882 */ /* 0x000fe20000000000 */
[----:B------:R-:W-:Y:S01]  /*4fa0*/  UMOV UR23, 0x10000000 ;  /* 0x1000000000177882 */ /* 0x000fe20000000000 */
[----:B------:R-:W-:Y:S04]  /*4fb0*/  UPRMT UR20, UR54, 0x654, UR9 ;  /* 0x0000065436147896 */ /* 0x000fe80008000009 */
[----:B-1----:R-:W-:Y:S01]  /*4fc0*/  IMAD.U32 R9, RZ, RZ, UR7 ;  /* 0x00000007ff097e24 */ /* 0x002fe2000f8e00ff */
[----:B------:R-:W-:Y:S01]  /*4fd0*/  USEL UR7, URZ, 0x1, UP0 ;  /* 0x00000001ff077887 */ /* 0x000fe20008000000 */
[----:B------:R-:W-:Y:S01]  /*4fe0*/  IMAD.U32 R8, RZ, RZ, UR6 ;  /* 0x00000006ff087e24 */ /* 0x000fe2000f8e00ff */
[----:B------:R-:W-:Y:S02]  /*4ff0*/  USEL UR6, UR5, URZ, UP0 ;  /* 0x000000ff05067287 */ /* 0x000fe40008000000 */
[----:B------:R-:W-:Y:S01]  /*5000*/  VOTEU.ALL UP0, P1 ;  /* 0x0000000000ff7886 */ /* 0x000fe20000800000 */
[----:B------:R-:W-:Y:S02]  /*5010*/  @!P1 R2UR UR19, R9 ;  /* 0x00000000091392ca */ /* 0x000fe400000e0000 */
[----:B------:R-:W-:Y:S02]  /*5020*/  @!P1 R2UR UR18, R8 ;  /* 0x00000000081292ca */ /* 0x000fe400000e0000 */
[----:B------:R-:W-:Y:S01]  /*5030*/  @!UP0 ULEA UR5, UR12, UR24, 0xd ;  /* 0x000000180c058291 */ /* 0x000fe2000f8e68ff */
[----:B------:R-:W-:Y:S02]  /*5040*/  LOP3.LUT R15, R15, UR7, RZ, 0x3c, !PT ;  /* 0x000000070f0f7c12 */ /* 0x000fe4000f8e3cff */
[----:B------:R-:W-:Y:S01]  /*5050*/  UMOV UR12, UR36 ;  /* 0x00000024000c7c82 */ /* 0x000fe20008000000 */
[----:B------:R-:W-:Y:S01]  /*5060*/  @!UP0 UIADD3 UR8, UPT, UPT, UR5, 0x400, URZ ;  /* 0x0000040005088890 */ /* 0x000fe2000fffe0ff */
[----:B------:R-:W-:Y:S01]  /*5070*/  SHF.L.U32 R0, R15, 0x1f, RZ ;  /* 0x0000001f0f007819 */ /* 0x000fe200000006ff */
[----:B------:R-:W-:Y:S01]  /*5080*/  VOTEU.ALL UP0, P1 ;  /* 0x0000000000ff7886 */ /* 0x000fe20000800000 */
[----:B------:R-:W-:Y:S06]  /*5090*/  ULEA UR5, UR6, UR24, 0x3 ;  /* 0x0000001806057291 */ /* 0x000fec000f8e18ff */
[----:B------:R1:W-:Y:S01]  /*50a0*/  @!UP0 UTMALDG.3D [UR8], [UR18], desc[UR22] ;  /* 0x00001608120085b4 */ /* 0x0003e20008011000 */
[----:B------:R1:W-:Y:S01]  /*50b0*/  @!P1 SYNCS.ARRIVE.TRANS64.RED.A0TR RZ, [UR4+0xc0], R6 ;  /* 0x0000c006ffff99a7 */ /* 0x0003e20008300404 */
[----:B------:R-:W-:Y:S01]  /*50c0*/  SYNCS.ARRIVE.TRANS64.RED.A1T0 RZ, [UR20], RZ ;  /* 0x000000ffffff79a7 */ /* 0x000fe20008100414 */
[----:B------:R-:W2:Y:S02]  /*50d0*/  SYNCS.PHASECHK.TRANS64.TRYWAIT P0, [UR5+0xd8], R0 ;  /* 0x0000d800ff0075a7 */ /* 0x000ea40008001105 */
[----:B-12---:R-:W-:Y:S05]  /*50e0*/  @!P0 BRA `(.L_x_91) ;  /* 0x0000003400208947 */ /* 0x006fea0003800000 */
.L_x_179:
[----:B------:R-:W-:Y:S01]  /*50f0*/  UIADD3 UR9, UPT, UPT, UR5, 0xc0, URZ ;  /* 0x000000c005097890 */ /* 0x000fe2000fffe0ff */
[----:B-1----:R-:W-:Y:S01]  /*5100*/  @!P1 IADD3 R6, P0, PT, R16, 0x580, RZ ;  /* 0x0000058010069810 */ /* 0x002fe20007f1e0ff */
[----:B------:R-:W-:Y:S01]  /*5110*/  UPLOP3.LUT UP3, UPT, UPT, UPT, UPT, 0x80, 0x8 ;  /* 0x000000000008789c */ /* 0x000fe20003f6f070 */
[----:B------:R-:W-:Y:S01]  /*5120*/  R2UR UR23, R54 ;  /* 0x00000000361772ca */ /* 0x000fe200000e0000 */
[----:B------:R-:W-:Y:S01]  /*5130*/  UMOV UR20, 0x0 ;  /* 0x0000000000147882 */ /* 0x000fe20000000000 */
[----:B------:R-:W-:Y:S01]  /*5140*/  @!P1 R2UR UR7, R6 ;  /* 0x00000000060792ca */ /* 0x000fe200000e0000 */
[----:B------:R-:W-:Y:S01]  /*5150*/  @!P1 IMAD.X R0, RZ, RZ, R17, P0 ;  /* 0x000000ffff009224 */ /* 0x000fe200000e0611 */
[----:B------:R-:W-:Y:S01]  /*5160*/  UMOV UR21, 0x10000000 ;  /* 0x1000000000157882 */ /* 0x000fe20000000000 */
[----:B------:R-:W-:Y:S01]  /*5170*/  UMOV UR12, UR36 ;  /* 0x00000024000c7c82 */ /* 0x000fe20008000000 */
[----:B------:R-:W-:Y:S01]  /*5180*/  VOTEU.ALL UP0, P1 ;  /* 0x0000000000ff7886 */ /* 0x000fe20000800000 */
[----:B------:R-:W-:Y:S01]  /*5190*/  R2UR UR22, R55 ;  /* 0x00000000371672ca */ /* 0x000fe200000e0000 */
[----:B------:R-:W-:Y:S01]  /*51a0*/  UMOV UR36, UR25 ;  /* 0x0000001900247c82 */ /* 0x000fe20008000000 */
[----:B------:R-:W-:Y:S02]  /*51b0*/  @!P1 R2UR UR4, R0 ;  /* 0x00000000000492ca */ /* 0x000fe400000e0000 */
[----:B------:R-:W-:Y:S01]  /*51c0*/  @!UP0 UIADD3 UR10, UPT, UPT, UR10, 0x20, URZ ;  /* 0x000000200a0a8890 */ /* 0x000fe2000fffe0ff */
[C---:B------:R-:W-:Y:S01]  /*51d0*/  ISETP.NE.AND P0, PT, R14.reuse, 0x2, PT ;  /* 0x000000020e00780c */ /* 0x040fe20003f05270 */
[----:B------:R-:W-:Y:S02]  /*51e0*/  UIADD3 UR30, UPT, UPT, UR13, UR23, URZ ;  /* 0x000000170d1e7290 */ /* 0x000fe4000fffe0ff */
[----:B------:R-:W-:Y:S01]  /*51f0*/  IMAD.U32 R8, RZ, RZ, UR7 ;  /* 0x00000007ff087e24 */ /* 0x000fe2000f8e00ff */
[----:B------:R-:W-:Y:S02]  /*5200*/  SEL R0, RZ, 0x1, P0 ;  /* 0x00000001ff007807 */ /* 0x000fe40000000000 */
[----:B------:R-:W-:Y:S02]  /*5210*/  SEL R14, R14, RZ, P0 ;  /* 0x000000ff0e0e7207 */ /* 0x000fe40000000000 */
[----:B------:R-:W-:Y:S01]  /*5220*/  @!P1 R2UR UR18, R8 ;  /* 0x00000000081292ca */ /* 0x000fe200000e0000 */
[----:B------:R-:W-:Y:S01]  /*5230*/  UIADD3 UR26, UPT, UPT, UR14, UR22, URZ ;  /* 0x000000160e1a7290 */ /* 0x000fe2000fffe0ff */
[----:B------:R-:W-:Y:S01]  /*5240*/  IMAD.U32 R9, RZ, RZ, UR4 ;  /* 0x00000004ff097e24 */ /* 0x000fe2000f8e00ff */
[----:B------:R-:W-:Y:S01]  /*5250*/  @!UP0 ULEA UR4, UR6, UR24, 0xd ;  /* 0x0000001806048291 */ /* 0x000fe2000f8e68ff */
[----:B------:R-:W-:Y:S03]  /*5260*/  LOP3.LUT R13, R13, R0, RZ, 0x3c, !PT ;  /* 0x000000000d0d7212 */ /* 0x000fe600078e3cff */
[----:B------:R-:W-:Y:S01]  /*5270*/  @!P1 R2UR UR19, R9 ;  /* 0x00000000091392ca */ /* 0x000fe200000e0000 */
[----:B------:R-:W-:Y:S01]  /*5280*/  @!UP0 UIADD3 UR8, UPT, UPT, UR4, 0x400, URZ ;  /* 0x0000040004088890 */ /* 0x000fe2000fffe0ff */
[----:B------:R-:W-:Y:S01]  /*5290*/  VOTEU.ALL UP0, P1 ;  /* 0x0000000000ff7886 */ /* 0x000fe20000800000 */
[----:B------:R-:W-:Y:S10]  /*52a0*/  UPRMT UR4, UR54, 0x654, UR9 ;  /* 0x0000065436047896 */ /* 0x000ff40008000009 */
[----:B------:R1:W-:Y:S01]  /*52b0*/  @!UP0 UTMALDG.3D [UR8], [UR18], desc[UR20] ;  /* 0x00001408120085b4 */ /* 0x0003e20008011000 */
[----:B------:R3:W-:Y:S01]  /*52c0*/  @!P1 SYNCS.ARRIVE.TRANS64.RED.A0TR RZ, [UR5+0xc0], R7 ;  /* 0x0000c007ffff99a7 */ /* 0x0007e20008300405 */
[----:B------:R-:W-:Y:S01]  /*52d0*/  SYNCS.ARRIVE.TRANS64.RED.A1T0 RZ, [UR4], RZ ;  /* 0x000000ffffff79a7 */ /* 0x000fe20008100404 */
[----:B------:R-:W-:Y:S04]  /*52e0*/  UIADD3 UR4, UPT, UPT, UR6, 0x1, URZ ;  /* 0x0000000106047890 */ /* 0x000fe8000fffe0ff */
[----:B------:R-:W-:Y:S04]  /*52f0*/  UISETP.NE.AND UP0, UPT, UR4, 0x3, UPT ;  /* 0x000000030400788c */ /* 0x000fe8000bf05270 */
[----:B------:R-:W-:Y:S06]  /*5300*/  USEL UR5, URZ, 0x1, UP0 ;  /* 0x00000001ff057887 */ /* 0x000fec0008000000 */
[----:B------:R-:W-:Y:S01]  /*5310*/  LOP3.LUT R15, R15, UR5, RZ, 0x3c, !PT ;  /* 0x000000050f0f7c12 */ /* 0x000fe2000f8e3cff */
[----:B-1----:R-:W-:Y:S01]  /*5320*/  USEL UR12, UR4, URZ, UP0 ;  /* 0x000000ff040c7287 */ /* 0x002fe20008000000 */
[----:B------:R-:W-:Y:S11]  /*5330*/  BRA.U UP1, `(.L_x_92) ;  /* 0xfffffff101f07547 */ /* 0x000ff6000b83ffff */
[----:B------:R-:W-:Y:S01]  /*5340*/  UIADD3 UR24, UPT, UPT, UR24, 0xd8, URZ ;  /* 0x000000d818187890 */ /* 0x000fe2000fffe0ff */
[----:B----4-:R-:W-:-:S03]  /*5350*/  SHF.L.U32 R2, R15, 0x1f, RZ ;  /* 0x0000001f0f027819 */ /* 0x010fc600000006ff */
[----:B------:R-:W-:-:S09]  /*5360*/  ULEA UR4, UR12, UR24, 0x3 ;  /* 0x000000180c047291 */ /* 0x000fd2000f8e18ff */
[----:B------:R-:W1:Y:S02]  /*5370*/  SYNCS.PHASECHK.TRANS64.TRYWAIT P0, [UR4], R2 ;  /* 0x00000002ff0075a7 */ /* 0x000e640008001104 */
[----:B-1----:R-:W-:Y:S05]  /*5380*/  @!P0 BRA `(.L_x_93) ;  /* 0x0000003000908947 */ /* 0x002fea0003800000 */
.L_x_181:
        /* <DEDUP_REMOVED lines=9> */
.L_x_183:
[----:B------:R-:W-:-:S04]  /*5420*/  UIADD3 UR4, UPT, UPT, UR4, 0x1, URZ ;  /* 0x0000000104047890 */ /* 0x000fc8000fffe0ff */
[----:B------:R-:W-:-:S04]  /*5430*/  UISETP.NE.AND UP0, UPT, UR4, 0x3, UPT ;  /* 0x000000030400788c */ /* 0x000fc8000bf05270 */
[----:B------:R-:W-:Y:S02]  /*5440*/  USEL UR5, URZ, 0x1, UP0 ;  /* 0x00000001ff057887 */ /* 0x000fe40008000000 */
[----:B------:R-:W-:-:S04]  /*5450*/  USEL UR4, UR4, URZ, UP0 ;  /* 0x000000ff04047287 */ /* 0x000fc80008000000 */
[----:B------:R-:W-:Y:S01]  /*5460*/  ULEA UR4, UR4, UR24, 0x3 ;  /* 0x0000001804047291 */ /* 0x000fe2000f8e18ff */
[----:B-1----:R-:W-:-:S04]  /*5470*/  LOP3.LUT R2, R15, UR5, RZ, 0x3c, !PT ;  /* 0x000000050f027c12 */ /* 0x002fc8000f8e3cff */
[----:B------:R-:W-:Y:S01]  /*5480*/  SHF.L.U32 R2, R2, 0x1f, RZ ;  /* 0x0000001f02027819 */ /* 0x000fe200000006ff */
[----:B------:R-:W-:-:S07]  /*5490*/  IMAD.U32 R0, RZ, RZ, UR4 ;  /* 0x00000004ff007e24 */ /* 0x000fce000f8e00ff */
.L_x_95:
[----:B-1----:R1:W2:Y:S02]  /*54a0*/  SYNCS.PHASECHK.TRANS64.TRYWAIT P0, [R0+URZ], R2 ;  /* 0x00000002000075a7 */ /* 0x0022a400080011ff */
[----:B--2---:R-:W-:Y:S05]  /*54b0*/  @!P0 NANOSLEEP.SYNCS 0x989680 ;  /* 0x009896800000895d */ /* 0x004fea0003900000 */
[----:B------:R-:W2:Y:S02]  /*54c0*/  @!P0 SYNCS.PHASECHK.TRANS64 P0, [R0+URZ], R2 ;  /* 0x00000002000085a7 */ /* 0x000ea400080010ff */
[----:B--2---:R-:W-:Y:S05]  /*54d0*/  @P0 EXIT ;  /* 0x000000000000094d */ /* 0x004fea0003800000 */
[----:B------:R-:W-:Y:S05]  /*54e0*/  BRA `(.L_x_95) ;  /* 0xfffffffc00ec7947 */ /* 0x000fea000383ffff */
.L_x_83:
[----:B------:R-:W-:-:S06]  /*54f0*/  UISETP.GE.AND UP0, UPT, UR22, 0x4, UPT ;  /* 0x000000041600788c */ /* 0x000fcc000bf06270 */
[----:B------:R-:W-:-:S13]  /*5500*/  PLOP3.LUT P0, PT, PT, PT, UP0, 0x80, 0x8 ;  /* 0x000000000008781c */ /* 0x000fda0003f0f008 */
[----:B------:R-:W-:Y:S05]  /*5510*/  @!P0 EXIT ;  /* 0x000000000000894d */ /* 0x000fea0003800000 */
[----:B------:R-:W-:Y:S01]  /*5520*/  BAR.SYNC.DEFER_BLOCKING 0x6, 0xa0 ;  /* 0x0182800000007b1d */ /* 0x000fe20000010000 */
[C---:B------:R-:W-:Y:S01]  /*5530*/  IMAD.SHL.U32 R4, R63.reuse, 0x20, RZ ;  /* 0x000000203f047824 */ /* 0x040fe200078e00ff */
[C---:B------:R-:W-:Y:S01]  /*5540*/  R2P PR, R63.reuse, 0x6 ;  /* 0x000000063f007804 */ /* 0x040fe20000000000 */
[C---:B------:R-:W-:Y:S01]  /*5550*/  IMAD.SHL.U32 R2, R63.reuse, 0x4, RZ ;  /* 0x000000043f027824 */ /* 0x040fe200078e00ff */
[----:B------:R-:W-:Y:S01]  /*5560*/  CS2R R58, SRZ ;  /* 0x00000000003a7805 */ /* 0x000fe2000001ff00 */
[C---:B------:R-:W-:Y:S01]  /*5570*/  IMAD.U32 R23, R63.reuse, 0x10000, RZ ;  /* 0x000100003f177824 */ /* 0x040fe200078e00ff */
[----:B------:R-:W-:Y:S01]  /*5580*/  UMOV UR44, 0x400 ;  /* 0x00000400002c7882 */ /* 0x000fe20000000000 */
[----:B------:R-:W1:Y:S01]  /*5590*/  LDCU.64 UR4, c[0x0][0x890] ;  /* 0x00011200ff0477ac */ /* 0x000e620008000a00 */
[----:B------:R-:W2:Y:S01]  /*55a0*/  LDC.64 R50, c[0x0][0x8b0] ;  /* 0x00022c00ff327b82 */ /* 0x000ea20000000a00 */
[C---:B------:R-:W-:Y:S01]  /*55b0*/  LOP3.LUT R3, R4.reuse, 0xe0, RZ, 0xc0, !PT ;  /* 0x000000e004037812 */ /* 0x040fe200078ec0ff */
[----:B------:R-:W-:Y:S01]  /*55c0*/  IMAD.SHL.U32 R27, R63, 0x10, RZ ;  /* 0x000000103f1b7824 */ /* 0x000fe200078e00ff */
[----:B------:R-:W-:Y:S01]  /*55d0*/  ULEA UR44, UR54, UR44, 0x18 ;  /* 0x0000002c362c7291 */ /* 0x000fe2000f8ec0ff */
[----:B------:R-:W-:Y:S01]  /*55e0*/  LOP3.LUT R4, R4, 0x100, RZ, 0xc0, !PT ;  /* 0x0000010004047812 */ /* 0x000fe200078ec0ff */
[----:B------:R-:W-:Y:S01]  /*55f0*/  IMAD.MOV.U32 R62, RZ, RZ, 0x8 ;  /* 0x00000008ff3e7424 */ /* 0x000fe200078e00ff */
[----:B------:R-:W-:Y:S01]  /*5600*/  LOP3.LUT R2, R3, 0x1c, R2, 0xf8, !PT ;  /* 0x0000001c03027812 */ /* 0x000fe200078ef802 */
[----:B------:R-:W-:Y:S01]  /*5610*/  IMAD.MOV.U32 R61, RZ, RZ, 0x10 ;  /* 0x00000010ff3d7424 */ /* 0x000fe200078e00ff */
[----:B------:R-:W3:Y:S01]  /*5620*/  LDC.64 R48, c[0x0][0x8a8] ;  /* 0x00022a00ff307b82 */ /* 0x000ee20000000a00 */
[----:B------:R-:W-:Y:S01]  /*5630*/  SHF.R.U32.HI R3, RZ, 0x2, R63 ;  /* 0x00000002ff037819 */ /* 0x000fe2000001163f */
[----:B------:R-:W-:Y:S01]  /*5640*/  IMAD.MOV.U32 R22, RZ, RZ, RZ ;  /* 0x000000ffff167224 */ /* 0x000fe200078e00ff */
[----:B------:R-:W-:Y:S01]  /*5650*/  LOP3.LUT R23, R23, 0x600000, RZ, 0xc0, !PT ;  /* 0x0060000017177812 */ /* 0x000fe200078ec0ff */
[----:B------:R-:W-:Y:S01]  /*5660*/  IMAD.MOV.U32 R60, RZ, RZ, RZ ;  /* 0x000000ffff3c7224 */ /* 0x000fe200078e00ff */
[----:B------:R-:W-:Y:S01]  /*5670*/  LOP3.LUT R27, R4, 0x600, R27, 0xf8, !PT ;  /* 0x00000600041b7812 */ /* 0x000fe200078ef81b */
[----:B------:R-:W4:Y:S01]  /*5680*/  LDCU UR63, c[0x0][0x370] ;  /* 0x00006e00ff3f77ac */ /* 0x000f220008000800 */
[----:B------:R-:W-:Y:S01]  /*5690*/  LOP3.LUT R2, R2, 0x4, R3, 0x78, !PT ;  /* 0x0000000402027812 */ /* 0x000fe200078e7803 */
[----:B------:R-:W4:Y:S01]  /*56a0*/  LDS R0, [UR44+0x1b0] ;  /* 0x0001b02cff007984 */ /* 0x000f220008000800 */
[----:B-1----:R-:W-:Y:S01]  /*56b0*/  IMAD.U32 R65, RZ, RZ, UR4 ;  /* 0x00000004ff417e24 */ /* 0x002fe2000f8e00ff */
[----:B------:R-:W-:Y:S01]  /*56c0*/  UIADD3 UR4, UPT, UPT, UR44, 0x400, URZ ;  /* 0x000004002c047890 */ /* 0x000fe2000fffe0ff */
[----:B------:R-:W-:Y:S01]  /*56d0*/  LOP3.LUT R27, R27, R2, RZ, 0xfc, !PT ;  /* 0x000000021b1b7212 */ /* 0x000fe200078efcff */
[----:B------:R-:W-:Y:S01]  /*56e0*/  IMAD.U32 R64, RZ, RZ, UR5 ;  /* 0x00000005ff407e24 */ /* 0x000fe2000f8e00ff */
[----:B------:R-:W-:Y:S01]  /*56f0*/  LOP3.LUT R63, R63, 0x60, RZ, 0xc0, !PT ;  /* 0x000000603f3f7812 */ /* 0x000fe200078ec0ff */
[----:B------:R-:W1:Y:S01]  /*5700*/  LDCU UR41, c[0x0][0xb0c] ;  /* 0x00016180ff2977ac */ /* 0x000e620008000800 */
[----:B------:R-:W-:Y:S01]  /*5710*/  SEL R62, R62, 0xfffffff8, !P1 ;  /* 0xfffffff83e3e7807 */ /* 0x000fe20004800000 */
[----:B------:R-:W-:Y:S01]  /*5720*/  IMAD.U32 R67, RZ, RZ, UR4 ;  /* 0x00000004ff437e24 */ /* 0x000fe2000f8e00ff */
[----:B------:R-:W-:Y:S01]  /*5730*/  SEL R61, R61, 0xfffffff0, !P2 ;  /* 0xfffffff03d3d7807 */ /* 0x000fe20005000000 */
[----:B------:R-:W1:Y:S01]  /*5740*/  LDCU UR39, c[0x0][0xb30] ;  /* 0x00016600ff2777ac */ /* 0x000e620008000800 */
[----:B------:R-:W1:Y:S01]  /*5750*/  LDCU.64 UR60, c[0x0][0x888] ;  /* 0x00011100ff3c77ac */ /* 0x000e620008000a00 */
[----:B------:R-:W1:Y:S01]  /*5760*/  LDCU.64 UR42, c[0x0][0xb28] ;  /* 0x00016500ff2a77ac */ /* 0x000e620008000a00 */
[----:B------:R-:W1:Y:S01]  /*5770*/  LDCU.128 UR56, c[0x0][0xb10] ;  /* 0x00016200ff3877ac */ /* 0x000e620008000c00 */
[----:B------:R-:W1:Y:S01]  /*5780*/  LDCU UR62, c[0x0][0x374] ;  /* 0x00006e80ff3e77ac */ /* 0x000e620008000800 */
[----:B------:R-:W-:Y:S01]  /*5790*/  UMOV UR55, 0x1 ;  /* 0x0000000100377882 */ /* 0x000fe20000000000 */
[----:B------:R-:W-:Y:S01]  /*57a0*/  UMOV UR46, URZ ;  /* 0x000000ff002e7c82 */ /* 0x000fe20008000000 */
[----:B------:R-:W-:Y:S01]  /*57b0*/  UMOV UR53, URZ ;  /* 0x000000ff00357c82 */ /* 0x000fe20008000000 */
[----:B------:R-:W-:Y:S01]  /*57c0*/  UMOV UR52, URZ ;  /* 0x000000ff00347c82 */ /* 0x000fe20008000000 */
[----:B-1234-:R-:W-:-:S07]  /*57d0*/  IMAD.IADD R23, R0, 0x1, R23 ;  /* 0x0000000100177824 */ /* 0x01efce00078e0217 */
.L_x_126:
[C---:B------:R-:W-:Y:S02]  /*57e0*/  LEA R0, R58.reuse, UR44, 0x3 ;  /* 0x0000002c3a007c11 */ /* 0x040fe4000f8e18ff */
[----:B------:R-:W-:Y:S02]  /*57f0*/  SHF.L.U32 R2, R59, 0x1f, RZ ;  /* 0x0000001f3b027819 */ /* 0x000fe400000006ff */
[----:B------:R-:W-:Y:S02]  /*5800*/  LEA R4, R58, UR44, 0x4 ;  /* 0x0000002c3a047c11 */ /* 0x000fe4000f8e20ff */
[----:B------:R-:W1:Y:S02]  /*5810*/  SYNCS.PHASECHK.TRANS64.TRYWAIT P0, [R0+URZ+0x100], R2 ;  /* 0x00010002000075a7 */ /* 0x000e6400080011ff */
[----:B-1----:R-:W-:Y:S05]  /*5820*/  @!P0 BRA `(.L_x_96) ;  /* 0x0000002c00988947 */ /* 0x002fea0003800000 */
.L_x_184:
[----:B------:R-:W-:Y:S01]  /*5830*/  R2UR UR7, R66 ;  /* 0x00000000420772ca */ /* 0x000fe200000e0000 */
[----:B------:R-:W2:Y:S01]  /*5840*/  LDS.128 R4, [R4+0x190] ;  /* 0x0001900004047984 */ /* 0x000ea20000000c00 */
[----:B-1----:R-:W-:Y:S01]  /*5850*/  VIADD R0, R0, 0x110 ;  /* 0x0000011000007836 */ /* 0x002fe20000000000 */
[----:B------:R-:W-:Y:S04]  /*5860*/  UISETP.GE.AND UP0, UPT, UR40, 0x1, UPT ;  /* 0x000000012800788c */ /* 0x000fe8000bf06270 */
[----:B------:R-:W-:Y:S01]  /*5870*/  PRMT R0, RZ, 0x654, R0 ;  /* 0x00000654ff007816 */ /* 0x000fe20000000000 */
[----:B------:R-:W-:Y:S01]  /*5880*/  @!PT LDS RZ, [RZ] ;  /* 0x00000000fffff984 */ /* 0x000fe20000000800 */
[----:B------:R-:W-:Y:S01]  /*5890*/  @!PT LDS RZ, [RZ] ;  /* 0x00000000fffff984 */ /* 0x000fe20000000800 */
[----:B------:R-:W-:Y:S01]  /*58a0*/  @!PT LDS RZ, [RZ] ;  /* 0x00000000fffff984 */ /* 0x000fe20000000800 */
[----:B------:R-:W-:Y:S01]  /*58b0*/  @!PT LDS RZ, [RZ] ;  /* 0x00000000fffff984 */ /* 0x000fe20000000800 */
[----:B------:R1:W-:Y:S06]  /*58c0*/  MEMBAR.ALL.CTA ;  /* 0x0000000000007992 */ /* 0x0003ec0000008000 */
[----:B-1----:R-:W1:Y:S02]  /*58d0*/  FENCE.VIEW.ASYNC.S ;  /* 0x00000000000073c6 */ /* 0x002e640000000000 */
[----:B-1----:R1:W-:Y:S01]  /*58e0*/  SYNCS.ARRIVE.TRANS64.RED.A1T0 RZ, [R0+URZ], RZ ;  /* 0x000000ff00ff79a7 */ /* 0x0023e200081004ff */
[----:B--2---:R-:W-:Y:S11]  /*58f0*/  LOP3.LUT P0, RZ, R6, 0x1, RZ, 0xc0, !PT ;  /* 0x0000000106ff7812 */ /* 0x004ff6000780c0ff */
[----:B------:R-:W-:Y:S02]  /*5900*/  @!UPT UIADD3 URZ, UPT, UPT, URZ, URZ, URZ ;  /* 0x000000fffffff290 */ /* 0x000fe4000fffe0ff */
[----:B------:R-:W-:Y:S01]  /*5910*/  VOTEU.ANY UP1, P0 ;  /* 0x0000000000ff7886 */ /* 0x000fe20000020100 */
[----:B------:R-:W-:Y:S01]  /*5920*/  PLOP3.LUT P0, PT, PT, PT, UP1, 0x80, 0x8 ;  /* 0x000000000008781c */ /* 0x000fe20003f0f018 */
[----:B------:R-:W-:Y:S06]  /*5930*/  UP2UR UR4, UPR, URZ, 0x2 ;  /* 0x00000002ff047883 */ /* 0x000fec0008000000 */
[----:B------:R-:W-:Y:S06]  /*5940*/  IMAD.U32 R68, RZ, RZ, UR4 ;  /* 0x00000004ff447e24 */ /* 0x000fec000f8e00ff */
[----:B------:R-:W-:Y:S02]  /*5950*/  @P0 SHF.R.U32.HI R2, RZ, 0x10, R5 ;  /* 0x00000010ff020819 */ /* 0x000fe40000011605 */
[----:B------:R-:W-:Y:S02]  /*5960*/  @P0 MOV R3, R4 ;  /* 0x0000000400030202 */ /* 0x000fe40000000f00 */
[----:B------:R-:W-:Y:S02]  /*5970*/  @P0 R2UR UR4, R2 ;  /* 0x00000000020402ca */ /* 0x000fe400000e0000 */
[----:B------:R-:W-:Y:S02]  /*5980*/  @P0 LOP3.LUT R4, R5, 0xffff, RZ, 0xc0, !PT ;  /* 0x0000ffff05040812 */ /* 0x000fe400078ec0ff */
[----:B------:R-:W-:Y:S02]  /*5990*/  @P0 R2UR UR6, R3 ;  /* 0x00000000030602ca */ /* 0x000fe400000e0000 */
[----:B------:R-:W-:Y:S07]  /*59a0*/  @P0 R2UR UR5, R4 ;  /* 0x00000000040502ca */ /* 0x000fee00000e0000 */
[----:B------:R-:W-:Y:S02]  /*59b0*/  @UP1 UMOV UR7, UR4 ;  /* 0x0000000400071c82 */ /* 0x000fe40008000000 */
[----:B------:R-:W-:Y:S02]  /*59c0*/  IMAD.U32 R66, RZ, RZ, UR7 ;  /* 0x00000007ff427e24 */ /* 0x000fe4000f8e00ff */
[----:B------:R-:W-:Y:S02]  /*59d0*/  @UP1 UMOV UR38, UR6 ;  /* 0x0000000600261c82 */ /* 0x000fe40008000000 */
[----:B------:R-:W-:Y:S01]  /*59e0*/  @UP1 UMOV UR37, UR5 ;  /* 0x0000000500251c82 */ /* 0x000fe20008000000 */
[----:B-1----:R-:W-:Y:S05]  /*59f0*/  BRA.U !UP0, `(.L_x_97) ;  /* 0x0000000108cc7547 */ /* 0x002fea000b800000 */
[----:B------:R-:W1:Y:S01]  /*5a00*/  LDCU UR12, c[0x0][0xb20] ;  /* 0x00016400ff0c77ac */ /* 0x000e620008000800 */
[----:B------:R-:W-:Y:S02]  /*5a10*/  UIMAD.WIDE.U32 UR4, UR62, UR59, URZ ;  /* 0x0000003b3e0472a5 */ /* 0x000fe4000f8e00ff */
[----:B------:R-:W-:Y:S02]  /*5a20*/  UIMAD.WIDE.U32 UR6, UR63, UR56, URZ ;  /* 0x000000383f0672a5 */ /* 0x000fe4000f8e00ff */
[----:B------:R-:W-:Y:S02]  /*5a30*/  UISETP.NE.AND UP0, UPT, UR58, 0x1, UPT ;  /* 0x000000013a00788c */ /* 0x000fe4000bf05270 */
[----:B------:R-:W-:Y:S02]  /*5a40*/  UIMAD.WIDE.U32 UR8, UR37, UR59, URZ ;  /* 0x0000003b250872a5 */ /* 0x000fe4000f8e00ff */
[----:B------:R-:W-:Y:S02]  /*5a50*/  UIMAD.WIDE.U32 UR10, UR38, UR56, URZ ;  /* 0x00000038260a72a5 */ /* 0x000fe4000f8e00ff */
[----:B------:R-:W-:Y:S02]  /*5a60*/  UISETP.NE.AND UP1, UPT, UR41, 0x1, UPT ;  /* 0x000000012900788c */ /* 0x000fe4000bf25270 */
[----:B------:R-:W-:Y:S01]  /*5a70*/  UISETP.NE.AND UP2, UPT, UR40, 0x1, UPT ;  /* 0x000000012800788c */ /* 0x000fe2000bf45270 */
[----:B------:R-:W-:Y:S02]  /*5a80*/  UMOV UR4, UR5 ;  /* 0x0000000500047c82 */ /* 0x000fe40008000000 */
[----:B-1----:R-:W-:Y:S03]  /*5a90*/  USHF.R.U32.HI UR5, URZ, UR12, UR4 ;  /* 0x0000000cff057299 */ /* 0x002fe60008011604 */
[----:B------:R-:W-:Y:S02]  /*5aa0*/  UMOV UR4, UR7 ;  /* 0x0000000700047c82 */ /* 0x000fe40008000000 */
[----:B------:R-:W-:Y:S02]  /*5ab0*/  USHF.R.U32.HI UR7, URZ, UR57, UR4 ;  /* 0x00000039ff077299 */ /* 0x000fe40008011604 */
[----:B------:R-:W-:Y:S02]  /*5ac0*/  USEL UR4, UR62, UR5, !UP0 ;  /* 0x000000053e047287 */ /* 0x000fe4000c000000 */
[----:B------:R-:W-:Y:S01]  /*5ad0*/  USEL UR7, UR63, UR7, !UP1 ;  /* 0x000000073f077287 */ /* 0x000fe2000c800000 */
[----:B------:R-:W-:Y:S01]  /*5ae0*/  UMOV UR5, UR9 ;  /* 0x0000000900057c82 */ /* 0x000fe20008000000 */
[----:B------:R-:W-:Y:S02]  /*5af0*/  UIMAD.WIDE.U32 UR8, UR4, UR42, URZ ;  /* 0x0000002a040872a5 */ /* 0x000fe4000f8e00ff */
[----:B------:R-:W-:Y:S03]  /*5b00*/  USHF.R.U32.HI UR6, URZ, UR12, UR5 ;  /* 0x0000000cff067299 */ /* 0x000fe60008011605 */
[----:B------:R-:W-:Y:S01]  /*5b10*/  UMOV UR5, UR11 ;  /* 0x0000000b00057c82 */ /* 0x000fe20008000000 */
[----:B------:R-:W-:Y:S02]  /*5b20*/  UIMAD.WIDE.U32 UR10, UR7, UR42, URZ ;  /* 0x0000002a070a72a5 */ /* 0x000fe4000f8e00ff */
[----:B------:R-:W-:Y:S02]  /*5b30*/  USHF.R.U32.HI UR12, URZ, UR57, UR5 ;  /* 0x00000039ff0c7299 */ /* 0x000fe40008011605 */
[----:B------:R-:W-:Y:S01]  /*5b40*/  USEL UR6, UR37, UR6, !UP0 ;  /* 0x0000000625067287 */ /* 0x000fe2000c000000 */
[----:B------:R-:W-:Y:S02]  /*5b50*/  UMOV UR5, UR9 ;  /* 0x0000000900057c82 */ /* 0x000fe40008000000 */
[----:B------:R-:W-:Y:S01]  /*5b60*/  UMOV UR10, UR11 ;  /* 0x0000000b000a7c82 */ /* 0x000fe20008000000 */
[----:B------:R-:W-:Y:S02]  /*5b70*/  @UP2 USHF.R.U32.HI UR4, URZ, UR43, UR5 ;  /* 0x0000002bff042299 */ /* 0x000fe40008011605 */
[----:B------:R-:W-:Y:S02]  /*5b80*/  @UP2 USHF.R.U32.HI UR7, URZ, UR43, UR10 ;  /* 0x0000002bff072299 */ /* 0x000fe4000801160a */
[----:B------:R-:W-:Y:S02]  /*5b90*/  UIMAD UR4, UR40, UR4, URZ ;  /* 0x00000004280472a4 */ /* 0x000fe4000f8e02ff */
[----:B------:R-:W-:Y:S02]  /*5ba0*/  UIMAD.WIDE.U32 UR10, UR6, UR42, URZ ;  /* 0x0000002a060a72a5 */ /* 0x000fe4000f8e00ff */
[----:B------:R-:W-:Y:S02]  /*5bb0*/  USEL UR5, UR38, UR12, !UP1 ;  /* 0x0000000c26057287 */ /* 0x000fe4000c800000 */
[----:B------:R-:W-:Y:S02]  /*5bc0*/  UIMAD UR8, UR40, UR7, URZ ;  /* 0x00000007280872a4 */ /* 0x000fe4000f8e02ff */
[----:B------:R-:W-:Y:S03]  /*5bd0*/  UISETP.GE.AND UP0, UPT, UR6, UR4, UPT ;  /* 0x000000040600728c */ /* 0x000fe6000bf06270 */
[----:B------:R-:W-:Y:S01]  /*5be0*/  UMOV UR4, UR11 ;  /* 0x0000000b00047c82 */ /* 0x000fe20008000000 */
[----:B------:R-:W-:Y:S02]  /*5bf0*/  UISETP.GE.OR UP0, UPT, UR5, UR8, UP0 ;  /* 0x000000080500728c */ /* 0x000fe40008706670 */
[----:B------:R-:W-:Y:S02]  /*5c00*/  USHF.R.U32.HI UR4, URZ, UR43, UR4 ;  /* 0x0000002bff047299 */ /* 0x000fe40008011604 */
[----:B------:R-:W-:Y:S02]  /*5c10*/  UIMAD.WIDE.U32 UR8, UR5, UR42, URZ ;  /* 0x0000002a050872a5 */ /* 0x000fe4000f8e00ff */
[----:B------:R-:W-:Y:S02]  /*5c20*/  USEL UR11, UR6, UR4, !UP2 ;  /* 0x00000004060b7287 */ /* 0x000fe4000d000000 */
[----:B------:R-:W-:Y:S02]  /*5c30*/  UIADD3 UR8, UPT, UPT, -UR5, URZ, URZ ;  /* 0x000000ff05087290 */ /* 0x000fe4000fffe1ff */
[----:B------:R-:W-:Y:S01]  /*5c40*/  UIADD3 UR10, UPT, UPT, -UR11, URZ, URZ ;  /* 0x000000ff0b0a7290 */ /* 0x000fe2000fffe1ff */
[----:B------:R-:W-:Y:S01]  /*5c50*/  @!UP0 UMOV UR4, UR9 ;  /* 0x0000000900048c82 */ /* 0x000fe20008000000 */
[----:B------:R-:W-:Y:S02]  /*5c60*/  UIADD3 UR9, UPT, UPT, -UR6, URZ, URZ ;  /* 0x000000ff06097290 */ /* 0x000fe4000fffe1ff */
[----:B------:R-:W-:Y:S02]  /*5c70*/  @!UP0 USHF.R.U32.HI UR4, URZ, UR43, UR4 ;  /* 0x0000002bff048299 */ /* 0x000fe40008011604 */
[----:B------:R-:W-:Y:S02]  /*5c80*/  UIMAD UR10, UR40, UR10, UR6 ;  /* 0x0000000a280a72a4 */ /* 0x000fe4000f8e0206 */
[----:B------:R-:W-:Y:S04]  /*5c90*/  @!UP0 USEL UR4, UR5, UR4, !UP2 ;  /* 0x0000000405048287 */ /* 0x000fe8000d000000 */
[----:B------:R-:W-:Y:S02]  /*5ca0*/  @!UP0 UIMAD UR10, UR7, UR10, UR4 ;  /* 0x0000000a070a82a4 */ /* 0x000fe4000f8e0204 */
[----:B------:R-:W-:Y:S02]  /*5cb0*/  @!UP0 UIADD3 UR11, UPT, UPT, UR11, -UR4, URZ ;  /* 0x800000040b0b8290 */ /* 0x000fe4000fffe0ff */
[----:B------:R-:W-:Y:S02]  /*5cc0*/  UIMAD UR7, UR41, UR8, UR38 ;  /* 0x00000008290772a4 */ /* 0x000fe4000f8e0226 */
[----:B------:R-:W-:Y:S02]  /*5cd0*/  @!UP0 UIMAD UR6, UR11, UR40, UR5 ;  /* 0x000000280b0682a4 */ /* 0x000fe4000f8e0205 */
[----:B------:R-:W-:Y:S01]  /*5ce0*/  UIMAD UR4, UR58, UR9, UR37 ;  /* 0x000000093a0472a4 */ /* 0x000fe2000f8e0225 */
[----:B------:R-:W-:Y:S02]  /*5cf0*/  @!UP0 UMOV UR5, UR10 ;  /* 0x0000000a00058c82 */ /* 0x000fe40008000000 */
[----:B------:R-:W-:Y:S02]  /*5d00*/  UIMAD UR38, UR5, UR41, UR7 ;  /* 0x00000029052672a4 */ /* 0x000fe4000f8e0207 */
[----:B------:R-:W-:Y:S11]  /*5d10*/  UIMAD UR37, UR6, UR58, UR4 ;  /* 0x0000003a062572a4 */ /* 0x000ff6000f8e0204 */
[----:B------:R-:W-:Y:S01]  /*5d20*/  @!UPT UIADD3 URZ, UPT, UPT, URZ, URZ, URZ ;  /* 0x000000fffffff290 */ /* 0x000fe2000fffe0ff */
.L_x_97:
[----:B------:R-:W-:Y:S01]  /*5d30*/  UISETP.NE.AND UP0, UPT, UR39, 0x1, UPT ;  /* 0x000000012700788c */ /* 0x000fe2000bf05270 */
[----:B------:R-:W-:Y:S01]  /*5d40*/  R2UR UR11, R67 ;  /* 0x00000000430b72ca */ /* 0x000fe200000e0000 */
[----:B------:R-:W-:Y:S01]  /*5d50*/  USHF.L.U32 UR50, UR26, 0x6, URZ ;  /* 0x000000061a327899 */ /* 0x000fe200080006ff */
[----:B------:R-:W-:Y:S01]  /*5d60*/  IADD3 R58, PT, PT, R58, 0x1, RZ ;  /* 0x000000013a3a7810 */ /* 0x000fe20007ffe0ff */
[----:B------:R-:W-:Y:S07]  /*5d70*/  USHF.L.U32 UR49, UR30, 0x6, URZ ;  /* 0x000000061e317899 */ /* 0x000fee00080006ff */
[----:B------:R-:W1:Y:S01]  /*5d80*/  @!UP0 LDCU.128 UR12, c[0x0][0xb10] ;  /* 0x00016200ff0c87ac */ /* 0x000e620008000c00 */
[----:B------:R-:W2:Y:S01]  /*5d90*/  @!UP0 LDCU UR5, c[0x0][0xb0c] ;  /* 0x00016180ff0587ac */ /* 0x000ea20008000800 */
[----:B------:R-:W3:Y:S01]  /*5da0*/  @!UP0 LDCU UR10, c[0x0][0xb20] ;  /* 0x00016400ff0a87ac */ /* 0x000ee20008000800 */
[----:B-1----:R-:W-:Y:S02]  /*5db0*/  UIMAD.WIDE.U32 UR8, UR38, UR12, URZ ;  /* 0x0000000c260872a5 */ /* 0x002fe4000f8e00ff */
[----:B------:R-:W-:Y:S02]  /*5dc0*/  UIMAD.WIDE.U32 UR6, UR37, UR15, URZ ;  /* 0x0000000f250672a5 */ /* 0x000fe4000f8e00ff */
[----:B------:R-:W-:Y:S03]  /*5dd0*/  @!UP0 UISETP.NE.AND UP1, UPT, UR14, 0x1, UPT ;  /* 0x000000010e00888c */ /* 0x000fe6000bf25270 */
[----:B------:R-:W-:Y:S01]  /*5de0*/  @!UP0 UMOV UR4, UR9 ;  /* 0x0000000900048c82 */ /* 0x000fe20008000000 */
[----:B--2---:R-:W-:Y:S02]  /*5df0*/  @!UP0 UISETP.NE.AND UP2, UPT, UR5, 0x1, UPT ;  /* 0x000000010500888c */ /* 0x004fe4000bf45270 */
[----:B------:R-:W-:Y:S01]  /*5e00*/  @!UP0 USHF.R.U32.HI UR4, URZ, UR13, UR4 ;  /* 0x0000000dff048299 */ /* 0x000fe20008011604 */
[----:B------:R-:W-:Y:S02]  /*5e10*/  @!UP0 UMOV UR6, UR7 ;  /* 0x0000000700068c82 */ /* 0x000fe40008000000 */
[----:B---3--:R-:W-:Y:S02]  /*5e20*/  @!UP0 USHF.R.U32.HI UR6, URZ, UR10, UR6 ;  /* 0x0000000aff068299 */ /* 0x008fe40008011606 */
[----:B------:R-:W-:Y:S02]  /*5e30*/  @!UP0 USEL UR7, UR38, UR4, !UP2 ;  /* 0x0000000426078287 */ /* 0x000fe4000d000000 */
[----:B------:R-:W-:Y:S04]  /*5e40*/  @!UP0 USEL UR6, UR37, UR6, !UP1 ;  /* 0x0000000625068287 */ /* 0x000fe8000c800000 */
[----:B------:R-:W-:Y:S02]  /*5e50*/  @!UP0 UIADD3 UR4, UPT, UPT, -UR7, UR6, URZ ;  /* 0x0000000607048290 */ /* 0x000fe4000fffe1ff */
[----:B------:R-:W-:Y:S02]  /*5e60*/  @!UP0 UIADD3 UR6, UPT, UPT, UR7, -UR6, URZ ;  /* 0x8000000607068290 */ /* 0x000fe4000fffe0ff */
[----:B------:R-:W-:Y:S02]  /*5e70*/  @!UP0 UIMAD UR38, UR4, UR5, UR38 ;  /* 0x00000005042682a4 */ /* 0x000fe4000f8e0226 */
[----:B------:R-:W-:Y:S02]  /*5e80*/  @!UP0 UIMAD UR37, UR6, UR14, UR37 ;  /* 0x0000000e062582a4 */ /* 0x000fe4000f8e0225 */
[----:B------:R-:W-:Y:S09]  /*5e90*/  ULOP3.LUT UP0, URZ, UR11, 0x3f0, URZ, 0xc0, !UPT ;  /* 0x000003f00bff7892 */ /* 0x000ff2000f80c0ff */
[----:B------:R-:W-:Y:S05]  /*5ea0*/  BRA.U !UP0, `(.L_x_98) ;  /* 0x00000001087c7547 */ /* 0x000fea000b800000 */
[----:B------:R-:W1:Y:S01]  /*5eb0*/  LDCU.64 UR8, c[0x4][0x80] ;  /* 0x01001000ff0877ac */ /* 0x000e620008000a00 */
[----:B------:R-:W-:Y:S01]  /*5ec0*/  MOV R2, 0x0 ;  /* 0x0000000000027802 */ /* 0x000fe20000000f00 */
[----:B------:R-:W-:Y:S02]  /*5ed0*/  HFMA2 R12, -RZ, RZ, 0, 5.9604644775390625e-08 ;  /* 0x00000001ff0c7431 */ /* 0x000fe400000001ff */
[----:B------:R-:W-:Y:S01]  /*5ee0*/  IMAD.MOV.U32 R8, RZ, RZ, 0x70 ;  /* 0x00000070ff087424 */ /* 0x000fe200078e00ff */
[----:B------:R2:W3:Y:S01]  /*5ef0*/  LDC.64 R14, c[0x4][R2] ;  /* 0x01000000020e7b82 */ /* 0x0004e20000000a00 */
[----:B------:R-:W4:Y:S01]  /*5f00*/  LDCU.64 UR6, c[0x4][0x88] ;  /* 0x01001100ff0677ac */ /* 0x000f220008000a00 */
[----:B------:R-:W-:Y:S01]  /*5f10*/  IMAD.MOV.U32 R13, RZ, RZ, RZ ;  /* 0x000000ffff0d7224 */ /* 0x000fe200078e00ff */
[----:B------:R-:W2:Y:S01]  /*5f20*/  LDCU.64 UR4, c[0x4][0x8] ;  /* 0x01000100ff0477ac */ /* 0x000ea20008000a00 */
[----:B-1----:R-:W-:Y:S01]  /*5f30*/  MOV R5, UR9 ;  /* 0x0000000900057c02 */ /* 0x002fe20008000f00 */
[----:B------:R-:W-:Y:S01]  /*5f40*/  IMAD.U32 R4, RZ, RZ, UR8 ;  /* 0x00000008ff047e24 */ /* 0x000fe2000f8e00ff */
[----:B----4-:R-:W-:Y:S01]  /*5f50*/  MOV R7, UR7 ;  /* 0x0000000700077c02 */ /* 0x010fe20008000f00 */
[----:B------:R-:W-:Y:S01]  /*5f60*/  IMAD.U32 R6, RZ, RZ, UR6 ;  /* 0x00000006ff067e24 */ /* 0x000fe2000f8e00ff */
[----:B--2---:R-:W-:Y:S01]  /*5f70*/  MOV R11, UR5 ;  /* 0x00000005000b7c02 */ /* 0x004fe20008000f00 */
[----:B------:R-:W-:Y:S02]  /*5f80*/  IMAD.U32 R10, RZ, RZ, UR4 ;  /* 0x00000004ff0a7e24 */ /* 0x000fe4000f8e00ff */
[----:B------:R-:W-:Y:S07]  /*5f90*/  LEPC R20, `(.L_x_99) ;  /* 0x000000001014794e */ /* 0x000fee0000000000 */
[----:B---3-5:R-:W-:Y:S05]  /*5fa0*/  CALL.ABS.NOINC R14 ;  /* 0x000000000e007343 */ /* 0x028fea0003c00000 */
.L_x_99:
[----:B------:R-:W1:Y:S01]  /*5fb0*/  LDCU.64 UR8, c[0x4][0x80] ;  /* 0x01001000ff0877ac */ /* 0x000e620008000a00 */
[----:B------:R-:W2:Y:S01]  /*5fc0*/  LDC.64 R2, c[0x4][R2] ;  /* 0x0100000002027b82 */ /* 0x000ea20000000a00 */
[----:B------:R-:W-:Y:S02]  /*5fd0*/  HFMA2 R12, -RZ, RZ, 0, 5.9604644775390625e-08 ;  /* 0x00000001ff0c7431 */ /* 0x000fe400000001ff */
[----:B------:R-:W-:Y:S02]  /*5fe0*/  IMAD.MOV.U32 R8, RZ, RZ, 0x70 ;  /* 0x00000070ff087424 */ /* 0x000fe400078e00ff */
[----:B------:R-:W-:Y:S01]  /*5ff0*/  IMAD.MOV.U32 R13, RZ, RZ, RZ ;  /* 0x000000ffff0d7224 */ /* 0x000fe200078e00ff */
[----:B------:R-:W3:Y:S01]  /*6000*/  LDCU.64 UR6, c[0x4][0x88] ;  /* 0x01001100ff0677ac */ /* 0x000ee20008000a00 */
[----:B------:R-:W4:Y:S01]  /*6010*/  LDCU.64 UR4, c[0x4][0x8] ;  /* 0x01000100ff0477ac */ /* 0x000f220008000a00 */
[----:B-1----:R-:W-:Y:S02]  /*6020*/  MOV R4, UR8 ;  /* 0x0000000800047c02 */ /* 0x002fe40008000f00 */
[----:B------:R-:W-:Y:S02]  /*6030*/  MOV R5, UR9 ;  /* 0x0000000900057c02 */ /* 0x000fe40008000f00 */
[----:B---3--:R-:W-:Y:S01]  /*6040*/  MOV R7, UR7 ;  /* 0x0000000700077c02 */ /* 0x008fe20008000f00 */
[----:B------:R-:W-:Y:S01]  /*6050*/  IMAD.U32 R6, RZ, RZ, UR6 ;  /* 0x00000006ff067e24 */ /* 0x000fe2000f8e00ff */
[----:B----4-:R-:W-:Y:S01]  /*6060*/  MOV R11, UR5 ;  /* 0x00000005000b7c02 */ /* 0x010fe20008000f00 */
[----:B------:R-:W-:Y:S02]  /*6070*/  IMAD.U32 R10, RZ, RZ, UR4 ;  /* 0x00000004ff0a7e24 */ /* 0x000fe4000f8e00ff */
[----:B------:R-:W-:Y:S07]  /*6080*/  LEPC R20, `(.L_x_98) ;  /* 0x000000001014794e */ /* 0x000fee0000000000 */
[----:B--2---:R-:W-:Y:S05]  /*6090*/  CALL.ABS.NOINC R2 ;  /* 0x0000000002007343 */ /* 0x004fea0003c00000 */
.L_x_98:
[----:B------:R-:W-:Y:S02]  /*60a0*/  R2UR UR6, R56 ;  /* 0x00000000380672ca */ /* 0x000fe400000e0000 */
[----:B------:R-:W-:Y:S02]  /*60b0*/  R2UR UR5, R65 ;  /* 0x00000000410572ca */ /* 0x000fe400000e0000 */
[----:B------:R-:W-:Y:S02]  /*60c0*/  R2UR UR4, R64 ;  /* 0x00000000400472ca */ /* 0x000fe400000e0000 */
[----:B------:R-:W-:Y:S02]  /*60d0*/  ISETP.NE.U32.AND P4, PT, R50, RZ, PT ;  /* 0x000000ff3200720c */ /* 0x000fe40003f85070 */
[----:B------:R-:W-:Y:S02]  /*60e0*/  ISETP.NE.U32.AND P2, PT, RZ, UR60, PT ;  /* 0x0000003cff007c0c */ /* 0x000fe4000bf45070 */
[----:B------:R-:W-:Y:S02]  /*60f0*/  ISETP.NE.AND.EX P4, PT, R51, RZ, PT, P4 ;  /* 0x000000ff3300720c */ /* 0x000fe40003f85340 */
[----:B------:R-:W-:Y:S01]  /*6100*/  ISETP.NE.AND.EX P2, PT, RZ, UR61, PT, P2 ;  /* 0x0000003dff007c0c */ /* 0x000fe2000bf45320 */
[----:B------:R-:W-:Y:S02]  /*6110*/  UISETP.NE.AND UP2, UPT, UR6, URZ, UPT ;  /* 0x000000ff0600728c */ /* 0x000fe4000bf45270 */
[----:B------:R-:W-:Y:S04]  /*6120*/  UISETP.NE.U32.AND UP0, UPT, UR5, URZ, UPT ;  /* 0x000000ff0500728c */ /* 0x000fe8000bf05070 */
[----:B------:R-:W-:Y:S01]  /*6130*/  UISETP.NE.AND.EX UP1, UPT, UR4, URZ, UPT, UP0 ;  /* 0x000000ff0400728c */ /* 0x000fe2000bf25300 */
[----:B------:R-:W-:Y:S01]  /*6140*/  PLOP3.LUT P1, PT, PT, PT, UP2, 0x80, 0x8 ;  /* 0x000000000008781c */ /* 0x000fe20003f2f028 */
[----:B------:R-:W-:Y:S03]  /*6150*/  UPLOP3.LUT UP0, UPT, UPT, UPT, UPT, 0x40, 0x4 ;  /* 0x000000000004789c */ /* 0x000fe60003f0e870 */
[----:B------:R-:W-:Y:S06]  /*6160*/  @UP2 UPLOP3.LUT UP0, UPT, UPT, UPT, UP1, 0x80, 0x8 ;  /* 0x000000000008289c */ /* 0x000fec0003f0f010 */
[----:B------:R-:W-:Y:S01]  /*6170*/  PLOP3.LUT P0, PT, PT, PT, UP0, 0x80, 0x8 ;  /* 0x000000000008781c */ /* 0x000fe20003f0f008 */
[----:B------:R-:W-:Y:S01]  /*6180*/  @!UPT UIADD3 URZ, UPT, UPT, URZ, URZ, URZ ;  /* 0x000000fffffff290 */ /* 0x000fe2000fffe0ff */
[----:B------:R-:W-:Y:S11]  /*6190*/  BRA.U !UP1, `(.L_x_100) ;  /* 0x0000000109407547 */ /* 0x000ff6000b800000 */
[----:B------:R-:W-:Y:S01]  /*61a0*/  UISETP.NE.U32.AND UP0, UPT, UR60, URZ, UPT ;  /* 0x000000ff3c00728c */ /* 0x000fe2000bf05070 */
[----:B------:R-:W-:Y:S01]  /*61b0*/  R2UR UR6, R65 ;  /* 0x00000000410672ca */ /* 0x000fe200000e0000 */
[----:B------:R-:W1:Y:S01]  /*61c0*/  LDCU.64 UR8, c[0x0][0x358] ;  /* 0x00006b00ff0877ac */ /* 0x000e620008000a00 */
[----:B------:R-:W-:Y:S02]  /*61d0*/  HFMA2 R52, -RZ, RZ, 0, 5.9604644775390625e-08 ;  /* 0x00000001ff347431 */ /* 0x000fe400000001ff */
[----:B------:R-:W-:Y:S01]  /*61e0*/  IMAD.MOV.U32 R0, RZ, RZ, 0x1 ;  /* 0x00000001ff007424 */ /* 0x000fe200078e00ff */
[----:B------:R-:W-:Y:S06]  /*61f0*/  UISETP.NE.AND.EX UP0, UPT, UR61, URZ, UPT, UP0 ;  /* 0x000000ff3d00728c */ /* 0x000fec000bf05300 */
[----:B------:R-:W-:Y:S05]  /*6200*/  PLOP3.LUT P3, PT, PT, PT, UP0, 0x80, 0x8 ;  /* 0x000000000008781c */ /* 0x000fea0003f6f008 */
[----:B------:R-:W2:Y:S01]  /*6210*/  @UP0 LDCU.64 UR4, c[0x0][0x888] ;  /* 0x00011100ff0407ac */ /* 0x000ea20008000a00 */
[----:B------:R-:W-:Y:S07]  /*6220*/  @UP0 UIMAD UR6, UR36, UR6, URZ ;  /* 0x00000006240602a4 */ /* 0x000fee000f8e02ff */
[----:B------:R-:W-:Y:S01]  /*6230*/  @!P3 PRMT R52, R0, 0x7610, R52 ;  /* 0x000076100034b816 */ /* 0x000fe20000000034 */
[----:B--2---:R-:W-:Y:S06]  /*6240*/  @UP0 UIMAD.WIDE UR4, UR6, 0x4, UR4 ;  /* 0x00000004060408a5 */ /* 0x004fec000f8e0204 */
[----:B------:R-:W-:Y:S02]  /*6250*/  IMAD.U32 R2, RZ, RZ, UR4 ;  /* 0x00000004ff027e24 */ /* 0x000fe4000f8e00ff */
[----:B------:R-:W-:Y:S03]  /*6260*/  IMAD.U32 R3, RZ, RZ, UR5 ;  /* 0x00000005ff037e24 */ /* 0x000fe6000f8e00ff */
[----:B------:R-:W2:Y:S02]  /*6270*/  @!UP0 LDCU UR4, c[0x0][0x880] ;  /* 0x00011000ff0487ac */ /* 0x000ea40008000800 */
[----:B-1---5:R1:W5:Y:S02]  /*6280*/  @P3 LDG.E R26, desc[UR8][R2.64] ;  /* 0x00000008021a3981 */ /* 0x022364000c1e1900 */
[----:B-12---:R-:W-:Y:S02]  /*6290*/  @!P3 MOV R26, UR4 ;  /* 0x00000004001abc02 */ /* 0x006fe40008000f00 */
.L_x_100:
[----:B------:R-:W-:Y:S05]  /*62a0*/  @!P4 BRA `(.L_x_101) ;  /* 0x000000000024c947 */ /* 0x000fea0003800000 */
[----:B------:R-:W-:Y:S01]  /*62b0*/  ISETP.NE.U32.AND P3, PT, R48, RZ, PT ;  /* 0x000000ff3000720c */ /* 0x000fe20003f65070 */
[----:B------:R-:W1:Y:S03]  /*62c0*/  LDCU.64 UR4, c[0x0][0x358] ;  /* 0x00006b00ff0477ac */ /* 0x000e660008000a00 */
[----:B------:R-:W-:Y:S11]  /*62d0*/  ISETP.NE.AND.EX P3, PT, R49, RZ, PT, P3 ;  /* 0x000000ff3100720c */ /* 0x000ff60003f65330 */
[----:B------:R-:W-:Y:S02]  /*62e0*/  @!UPT UIADD3 URZ, UPT, UPT, URZ, URZ, URZ ;  /* 0x000000fffffff290 */ /* 0x000fe4000fffe0ff */
[----:B------:R-:W2:Y:S01]  /*62f0*/  @P3 LDC.64 R2, c[0x0][0x8a8] ;  /* 0x00022a00ff023b82 */ /* 0x000ea20000000a00 */
[----:B------:R-:W-:Y:S04]  /*6300*/  @P3 IMAD R0, R50, UR36, RZ ;  /* 0x0000002432003c24 */ /* 0x000fe8000f8e02ff */
[----:B--2---:R-:W-:Y:S05]  /*6310*/  @P3 IMAD.WIDE R2, R0, 0x4, R2 ;  /* 0x0000000400023825 */ /* 0x004fea00078e0202 */
[----:B-1---5:R1:W5:Y:S02]  /*6320*/  @P3 LDG.E R24, desc[UR4][R2.64] ;  /* 0x0000000402183981 */ /* 0x022364000c1e1900 */
[----:B-1----:R-:W2:Y:S02]  /*6330*/  @!P3 LDC R24, c[0x0][0x8a0] ;  /* 0x00022800ff18bb82 */ /* 0x002ea40000000800 */
.L_x_101:
[----:B-----5:R-:W-:Y:S01]  /*6340*/  FSETP.NEU.AND P3, PT, R26, RZ, PT ;  /* 0x000000ff1a00720b */ /* 0x020fe20003f6d000 */
[----:B------:R-:W-:Y:S01]  /*6350*/  IMAD.U32 R2, RZ, RZ, UR46 ;  /* 0x0000002eff027e24 */ /* 0x000fe2000f8e00ff */
[----:B------:R-:W-:Y:S01]  /*6360*/  SEL R5, RZ, 0xffffffff, P2 ;  /* 0xffffffffff057807 */ /* 0x000fe20001000000 */
[----:B------:R-:W-:Y:S01]  /*6370*/  ULOP3.LUT UR4, UR55, 0x1, URZ, 0x3c, !UPT ;  /* 0x0000000137047892 */ /* 0x000fe2000f8e3cff */
[----:B------:R-:W-:Y:S01]  /*6380*/  @P1 LOP3.LUT P2, RZ, R52, 0xff, RZ, 0xc0, !PT ;  /* 0x000000ff34ff1812 */ /* 0x000fe2000784c0ff */
[----:B------:R-:W-:Y:S01]  /*6390*/  BSSY B1, `(.L_x_102) ;  /* 0x000004b000017945 */ /* 0x000fe20003800000 */
[----:B------:R-:W-:Y:S01]  /*63a0*/  @P1 SEL R0, RZ, 0xffffffff, P3 ;  /* 0xffffffffff001807 */ /* 0x000fe20001800000 */
[----:B------:R-:W-:Y:S01]  /*63b0*/  IMAD.MOV.U32 R75, RZ, RZ, 0x1 ;  /* 0x00000001ff4b7424 */ /* 0x000fe200078e00ff */
[----:B------:R-:W-:Y:S01]  /*63c0*/  LEA R2, R2, UR44, 0x3 ;  /* 0x0000002c02027c11 */ /* 0x000fe2000f8e18ff */
[----:B------:R-:W-:Y:S01]  /*63d0*/  IMAD.U32 R73, RZ, RZ, UR4 ;  /* 0x00000004ff497e24 */ /* 0x000fe2000f8e00ff */
[----:B------:R-:W-:Y:S01]  /*63e0*/  @P0 SEL R0, R5, R0, !P2 ;  /* 0x0000000005000207 */ /* 0x000fe20005000000 */
[----:B------:R-:W-:Y:S01]  /*63f0*/  IMAD.U32 R74, RZ, RZ, UR46 ;  /* 0x0000002eff4a7e24 */ /* 0x000fe2000f8e00ff */
[----:B------:R-:W-:Y:S02]  /*6400*/  LEA R72, R22, UR44, 0x3 ;  /* 0x0000002c16487c11 */ /* 0x000fe4000f8e18ff */
[----:B------:R-:W-:Y:S02]  /*6410*/  CS2R R46, SRZ ;  /* 0x00000000002e7805 */ /* 0x000fe4000001ff00 */
[----:B------:R-:W-:Y:S02]  /*6420*/  @P1 LOP3.LUT R0, R0, 0x1, RZ, 0xc0, !PT ;  /* 0x0000000100001812 */ /* 0x000fe400078ec0ff */
[----:B------:R-:W-:Y:S02]  /*6430*/  CS2R R44, SRZ ;  /* 0x00000000002c7805 */ /* 0x000fe4000001ff00 */
[----:B------:R-:W-:Y:S02]  /*6440*/  SHF.L.U32 R3, R60, 0x1f, RZ ;  /* 0x0000001f3c037819 */ /* 0x000fe400000006ff */
[----:B------:R-:W-:Y:S02]  /*6450*/  CS2R R42, SRZ ;  /* 0x00000000002a7805 */ /* 0x000fe4000001ff00 */
[----:B------:R-:W-:Y:S02]  /*6460*/  ISETP.NE.U32.OR P5, PT, R0, 0x1, !P1 ;  /* 0x000000010000780c */ /* 0x000fe40004fa5470 */
[----:B------:R-:W-:Y:S02]  /*6470*/  CS2R R40, SRZ ;  /* 0x0000000000287805 */ /* 0x000fe4000001ff00 */
[----:B------:R-:W-:Y:S02]  /*6480*/  PLOP3.LUT P2, PT, PT, PT, UP1, 0x80, 0x8 ;  /* 0x000000000008781c */ /* 0x000fe40003f4f018 */
[----:B------:R-:W-:Y:S02]  /*6490*/  CS2R R38, SRZ ;  /* 0x0000000000267805 */ /* 0x000fe4000001ff00 */
[----:B------:R-:W-:Y:S02]  /*64a0*/  LEA.HI R25, R22, R22, RZ, 0x1 ;  /* 0x0000001616197211 */ /* 0x000fe400078f08ff */
[----:B------:R-:W-:Y:S02]  /*64b0*/  CS2R R36, SRZ ;  /* 0x0000000000247805 */ /* 0x000fe4000001ff00 */
[----:B------:R-:W-:Y:S02]  /*64c0*/  LOP3.LUT P4, R57, R52, 0xff, RZ, 0xc0, !PT ;  /* 0x000000ff34397812 */ /* 0x000fe4000788c0ff */
[----:B------:R-:W-:Y:S02]  /*64d0*/  CS2R R34, SRZ ;  /* 0x0000000000227805 */ /* 0x000fe4000001ff00 */
[----:B------:R-:W-:Y:S02]  /*64e0*/  SEL R4, RZ, 0xffffffff, P3 ;  /* 0xffffffffff047807 */ /* 0x000fe40001800000 */
[----:B------:R-:W-:Y:S02]  /*64f0*/  CS2R R32, SRZ ;  /* 0x0000000000207805 */ /* 0x000fe4000001ff00 */
[----:B------:R-:W-:Y:S02]  /*6500*/  P2R R69, PR, RZ, 0x20 ;  /* 0x00000020ff457803 */ /* 0x000fe40000000000 */
[----:B------:R-:W-:Y:S02]  /*6510*/  @P5 SHF.L.U32 R0, R73, 0x1f, RZ ;  /* 0x0000001f49005819 */ /* 0x000fe400000006ff */
[----:B------:R-:W-:Y:S02]  /*6520*/  @P2 SEL R4, R5, R4, !P4 ;  /* 0x0000000405042207 */ /* 0x000fe40006000000 */
[----:B------:R1:W3:Y:S02]  /*6530*/  @P5 SYNCS.PHASECHK.TRANS64.TRYWAIT P1, [R2+URZ+0xc0], R0 ;  /* 0x0000c000020055a7 */ /* 0x0002e400080211ff */
[----:B------:R-:W-:Y:S04]  /*6540*/  LOP3.LUT R4, R4, 0x1, RZ, 0xc0, !PT ;  /* 0x0000000104047812 */ /* 0x000fe800078ec0ff */
[----:B------:R-:W-:Y:S04]  /*6550*/  ISETP.NE.U32.AND P2, PT, R4, 0x1, PT ;  /* 0x000000010400780c */ /* 0x000fe80003f45070 */
[----:B------:R-:W-:Y:S01]  /*6560*/  P2R R76, PR, RZ, 0x4 ;  /* 0x00000004ff4c7803 */ /* 0x000fe20000000000 */
[----:B------:R4:W2:Y:S01]  /*6570*/  SYNCS.PHASECHK.TRANS64.TRYWAIT P0, [R72+URZ+0x120], R3 ;  /* 0x00012003480075a7 */ /* 0x0008a200080011ff */
[C---:B-1----:R-:W-:Y:S01]  /*6580*/  IMAD.SHL.U32 R0, R25.reuse, 0x20, RZ ;  /* 0x0000002019007824 */ /* 0x042fe200078e00ff */
[----:B------:R-:W-:Y:S04]  /*6590*/  LOP3.LUT R25, R25, 0xffe, RZ, 0xc0, !PT ;  /* 0x00000ffe19197812 */ /* 0x000fe800078ec0ff */
[----:B------:R-:W-:Y:S01]  /*65a0*/  LOP3.LUT R0, R0, 0xffffffc0, RZ, 0xc0, !PT ;  /* 0xffffffc000007812 */ /* 0x000fe200078ec0ff */
[----:B------:R-:W-:Y:S04]  /*65b0*/  IMAD.IADD R25, R22, 0x1, -R25 ;  /* 0x0000000116197824 */ /* 0x000fe800078e0a19 */
[----:B------:R-:W-:Y:S04]  /*65c0*/  IMAD.IADD R0, R23, 0x1, R0 ;  /* 0x0000000117007824 */ /* 0x000fe800078e0200 */
[----:B------:R-:W-:Y:S01]  /*65d0*/  IMAD R25, R25, 0x100000, R0 ;  /* 0x0010000019197824 */ /* 0x000fe200078e0200 */
[----:B---3--:R-:W-:Y:S01]  /*65e0*/  @P5 SEL R75, RZ, 0x1, !P1 ;  /* 0x00000001ff4b5807 */ /* 0x008fe20004800000 */
[----:B----4-:R-:W-:Y:S06]  /*65f0*/  @!P5 BRA `(.L_x_103) ;  /* 0x000000000090d947 */ /* 0x010fec0003800000 */
[----:B------:R-:W-:Y:S01]  /*6600*/  HFMA2 R39, -RZ, RZ, 0, 0 ;  /* 0x00000000ff277431 */ /* 0x000fe200000001ff */
[----:B------:R-:W-:Y:S01]  /*6610*/  ISETP.NE.AND P1, PT, R75, RZ, PT ;  /* 0x000000ff4b00720c */ /* 0x000fe20003f25270 */
[----:B------:R-:W-:Y:S01]  /*6620*/  IMAD.U32 R5, RZ, RZ, UR46 ;  /* 0x0000002eff057e24 */ /* 0x000fe2000f8e00ff */
[----:B------:R-:W-:Y:S11]  /*6630*/  BSSY B0, `(.L_x_104) ;  /* 0x0000005000007945 */ /* 0x000ff60003800000 */
[----:B------:R-:W-:Y:S05]  /*6640*/  @P1 BRA `(.L_x_105) ;  /* 0x00000000000c1947 */ /* 0x000fea0003800000 */
[----:B------:R-:W-:Y:S04]  /*6650*/  SHF.L.U32 R0, R73, 0x1f, RZ ;  /* 0x0000001f49007819 */ /* 0x000fe800000006ff */
[----:B------:R-:W1:Y:S02]  /*6660*/  SYNCS.PHASECHK.TRANS64.TRYWAIT P1, [R2+URZ+0xc0], R0 ;  /* 0x0000c000020075a7 */ /* 0x000e6400080211ff */
[----:B-1----:R-:W-:Y:S05]  /*6670*/  @!P1 BRA `(.L_x_106) ;  /* 0x0000002000189947 */ /* 0x002fea0003800000 */
.L_x_105:
[----:B------:R-:W-:Y:S05]  /*6680*/  BSYNC B0 ;  /* 0x0000000000007941 */ /* 0x000fea0003800000 */
.L_x_104:
[----:B------:R-:W-:Y:S01]  /*6690*/  ISETP.NE.AND P1, PT, R76, RZ, PT ;  /* 0x000000ff4c00720c */ /* 0x000fe20003f25270 */
[----:B------:R-:W-:Y:S01]  /*66a0*/  IMAD.MOV.U32 R38, RZ, RZ, RZ ;  /* 0x000000ffff267224 */ /* 0x000fe200078e00ff */
[----:B------:R-:W-:Y:S02]  /*66b0*/  CS2R R36, SRZ ;  /* 0x0000000000247805 */ /* 0x000fe4000001ff00 */
[----:B------:R-:W-:Y:S02]  /*66c0*/  CS2R R34, SRZ ;  /* 0x0000000000227805 */ /* 0x000fe4000001ff00 */
[----:B------:R-:W-:Y:S02]  /*66d0*/  CS2R R32, SRZ ;  /* 0x0000000000207805 */ /* 0x000fe4000001ff00 */
[----:B------:R-:W-:Y:S02]  /*66e0*/  CS2R R42, SRZ ;  /* 0x00000000002a7805 */ /* 0x000fe4000001ff00 */
[----:B------:R-:W-:Y:S02]  /*66f0*/  CS2R R40, SRZ ;  /* 0x0000000000287805 */ /* 0x000fe4000001ff00 */
[----:B------:R-:W-:Y:S02]  /*6700*/  CS2R R46, SRZ ;  /* 0x00000000002e7805 */ /* 0x000fe4000001ff00 */
[----:B------:R-:W-:Y:S01]  /*6710*/  CS2R R44, SRZ ;  /* 0x00000000002c7805 */ /* 0x000fe2000001ff00 */
[----:B------:R-:W-:Y:S01]  /*6720*/  @P1 IMAD R5, R5, 0x800, R27 ;  /* 0x0000080005051824 */ /* 0x000fe200078e021b */
[----:B------:R-:W-:Y:S05]  /*6730*/  @P1 WARPSYNC.ALL ;  /* 0x0000000000001948 */ /* 0x000fea0003800000 */
[----:B------:R-:W-:Y:S01]  /*6740*/  @P1 LEA R5, R5, UR44, 0x2 ;  /* 0x0000002c05051c11 */ /* 0x000fe2000f8e10ff */
[----:B------:R-:W-:Y:S04]  /*6750*/  UIADD3 UR4, UPT, UPT, UR46, 0x1, URZ ;  /* 0x000000012e047890 */ /* 0x000fe8000fffe0ff */
[----:B------:R3:W4:Y:S01]  /*6760*/  @P1 LDSM.16.M88.4 R32, [R5+0x400] ;  /* 0x000400000520183b */ /* 0x0007220000000200 */
[----:B------:R-:W-:Y:S01]  /*6770*/  @P1 VIADD R4, R5, 0x400 ;  /* 0x0000040005041836 */ /* 0x000fe20000000000 */
[----:B------:R-:W-:Y:S01]  /*6780*/  UISETP.NE.AND UP0, UPT, UR4, 0x3, UPT ;  /* 0x000000030400788c */ /* 0x000fe2000bf05270 */
[C-C-:B-1----:R-:W-:Y:S02]  /*6790*/  @P1 IMAD R2, R62.reuse, 0x4, R5.reuse ;  /* 0x000000043e021824 */ /* 0x142fe400078e0205 */
[C---:B------:R-:W-:Y:S01]  /*67a0*/  @P1 IMAD R4, R61.reuse, 0x4, R4 ;  /* 0x000000043d041824 */ /* 0x040fe200078e0204 */
[----:B------:R-:W-:Y:S01]  /*67b0*/  USEL UR5, URZ, 0x1, UP0 ;  /* 0x00000001ff057887 */ /* 0x000fe20008000000 */
[----:B------:R-:W-:Y:S01]  /*67c0*/  @P1 IMAD R0, R61, 0x4, R5 ;  /* 0x000000043d001824 */ /* 0x000fe200078e0205 */
[----:B------:R3:W1:Y:S01]  /*67d0*/  @P1 LDSM.16.M88.4 R36, [R2+0x400] ;  /* 0x000400000224183b */ /* 0x0006620000000200 */
[----:B------:R-:W-:Y:S01]  /*67e0*/  @P1 IMAD R4, R62, 0x4, R4 ;  /* 0x000000043e041824 */ /* 0x000fe200078e0204 */
[----:B------:R-:W-:Y:S02]  /*67f0*/  USEL UR4, UR4, URZ, UP0 ;  /* 0x000000ff04047287 */ /* 0x000fe40008000000 */
[----:B------:R3:W1:Y:S01]  /*6800*/  @P1 LDSM.16.M88.4 R40, [R0+0x400] ;  /* 0x000400000028183b */ /* 0x0006620000000200 */
[----:B------:R-:W-:Y:S03]  /*6810*/  LOP3.LUT R73, R73, UR5, RZ, 0x3c, !PT ;  /* 0x0000000549497c12 */ /* 0x000fe6000f8e3cff */
[----:B------:R3:W1:Y:S01]  /*6820*/  @P1 LDSM.16.M88.4 R44, [R4] ;  /* 0x00000000042c183b */ /* 0x0006620000000200 */
[----:B------:R-:W-:Y:S03]  /*6830*/  IMAD.U32 R74, RZ, RZ, UR4 ;  /* 0x00000004ff4a7e24 */ /* 0x000fe6000f8e00ff */
.L_x_103:
[----:B------:R-:W-:Y:S05]  /*6840*/  BSYNC B1 ;  /* 0x0000000000017941 */ /* 0x000fea0003800000 */
.L_x_102:
[----:B---3--:R-:W-:Y:S04]  /*6850*/  SHF.R.U32.HI R0, RZ, 0x15, R25 ;  /* 0x00000015ff007819 */ /* 0x008fe80000011619 */
[----:B------:R-:W-:Y:S01]  /*6860*/  LOP3.LUT P1, RZ, R0, 0x3, R53, 0x48, !PT ;  /* 0x0000000300ff7812 */ /* 0x000fe20007824835 */
[----:B------:R-:W-:Y:S01]  /*6870*/  @!UPT UIADD3 URZ, UPT, UPT, URZ, URZ, URZ ;  /* 0x000000fffffff290 */ /* 0x000fe2000fffe0ff */
[----:B--2---:R-:W-:Y:S11]  /*6880*/  @P0 BRA `(.L_x_107) ;  /* 0x0000000000080947 */ /* 0x004ff60003800000 */
[----:B------:R-:W2:Y:S02]  /*6890*/  SYNCS.PHASECHK.TRANS64.TRYWAIT P0, [R72+URZ+0x120], R3 ;  /* 0x00012003480075a7 */ /* 0x000ea400080011ff */
[----:B--2---:R-:W-:Y:S05]  /*68a0*/  @!P0 BRA `(.L_x_108) ;  /* 0x0000001c00a08947 */ /* 0x004fea0003800000 */
.L_x_107:
[----:B------:R-:W-:Y:S05]  /*68b0*/  @!P1 BRA `(.L_x_109) ;  /* 0x0000000000409947 */ /* 0x000fea0003800000 */
[----:B------:R-:W3:Y:S01]  /*68c0*/  LDCU.64 UR8, c[0x4][0x70] ;  /* 0x01000e00ff0877ac */ /* 0x000ee20008000a00 */
[----:B--2---:R-:W-:Y:S01]  /*68d0*/  MOV R3, 0x0 ;  /* 0x0000000000037802 */ /* 0x004fe20000000f00 */
[----:B------:R-:W-:Y:S02]  /*68e0*/  HFMA2 R12, -RZ, RZ, 0, 5.9604644775390625e-08 ;  /* 0x00000001ff0c7431 */ /* 0x000fe400000001ff */
[----:B------:R-:W-:Y:S02]  /*68f0*/  IMAD.MOV.U32 R8, RZ, RZ, 0x192 ;  /* 0x00000192ff087424 */ /* 0x000fe400078e00ff */
[----:B------:R-:W-:Y:S01]  /*6900*/  IMAD.MOV.U32 R13, RZ, RZ, RZ ;  /* 0x000000ffff0d7224 */ /* 0x000fe200078e00ff */
[----:B------:R-:W2:Y:S01]  /*6910*/  LDCU.64 UR6, c[0x4][0x78] ;  /* 0x01000f00ff0677ac */ /* 0x000ea20008000a00 */
[----:B------:R-:W1:Y:S01]  /*6920*/  LDC.64 R2, c[0x4][R3] ;  /* 0x0100000003027b82 */ /* 0x000e620000000a00 */
[----:B------:R-:W5:Y:S01]  /*6930*/  LDCU.64 UR4, c[0x4][0x10] ;  /* 0x01000200ff0477ac */ /* 0x000f620008000a00 */
[----:B---3--:R-:W-:Y:S01]  /*6940*/  MOV R5, UR9 ;  /* 0x0000000900057c02 */ /* 0x008fe20008000f00 */
[----:B------:R-:W-:Y:S01]  /*6950*/  IMAD.U32 R4, RZ, RZ, UR8 ;  /* 0x00000008ff047e24 */ /* 0x000fe2000f8e00ff */
[----:B--2---:R-:W-:Y:S01]  /*6960*/  MOV R7, UR7 ;  /* 0x0000000700077c02 */ /* 0x004fe20008000f00 */
[----:B------:R-:W-:Y:S01]  /*6970*/  IMAD.U32 R6, RZ, RZ, UR6 ;  /* 0x00000006ff067e24 */ /* 0x000fe2000f8e00ff */
[----:B-----5:R-:W-:Y:S01]  /*6980*/  MOV R11, UR5 ;  /* 0x00000005000b7c02 */ /* 0x020fe20008000f00 */
[----:B------:R-:W-:Y:S02]  /*6990*/  IMAD.U32 R10, RZ, RZ, UR4 ;  /* 0x00000004ff0a7e24 */ /* 0x000fe4000f8e00ff */
[----:B------:R-:W-:Y:S07]  /*69a0*/  LEPC R20, `(.L_x_109) ;  /* 0x000000001014794e */ /* 0x000fee0000000000 */
[----:B-1--4-:R-:W-:Y:S05]  /*69b0*/  CALL.ABS.NOINC R2 ;  /* 0x0000000002007343 */ /* 0x012fea0003c00000 */
.L_x_109:
[----:B------:R-:W-:Y:S05]  /*69c0*/  WARPSYNC.ALL ;  /* 0x0000000000007948 */ /* 0x000fea0003800000 */
[----:B------:R-:W-:Y:S01]  /*69d0*/  R2UR UR4, R25 ;  /* 0x00000000190472ca */ /* 0x000fe200000e0000 */
[----:B------:R-:W-:Y:S01]  /*69e0*/  BSSY.RECONVERGENT B0, `(.L_x_110) ;  /* 0x000003f000007945 */ /* 0x000fe20003800200 */
[----:B------:R-:W-:Y:S02]  /*69f0*/  MOV R20, UR46 ;  /* 0x0000002e00147c02 */ /* 0x000fe40008000f00 */
[----:B------:R-:W-:Y:S02]  /*6a00*/  SHF.L.U32 R70, R62, 0x2, RZ ;  /* 0x000000023e467819 */ /* 0x000fe400000006ff */
[----:B------:R-:W-:Y:S02]  /*6a10*/  LEA R20, R20, R27, 0xb ;  /* 0x0000001b14147211 */ /* 0x000fe400078e58ff */
[----:B------:R-:W-:Y:S02]  /*6a20*/  SHF.L.U32 R71, R61, 0x2, RZ ;  /* 0x000000023d477819 */ /* 0x000fe400000006ff */
[----:B------:R-:W-:Y:S02]  /*6a30*/  LEA R20, R20, UR44, 0x2 ;  /* 0x0000002c14147c11 */ /* 0x000fe4000f8e10ff */
[----:B------:R-:W-:Y:S01]  /*6a40*/  ISETP.NE.AND P0, PT, R63, RZ, PT ;  /* 0x000000ff3f00720c */ /* 0x000fe20003f05270 */
[----:B------:R-:W3:Y:S02]  /*6a50*/  LDTM.16dp128bit.x8 R4, tmem[UR4] ;  /* 0x00000004000479ee */ /* 0x000ee40008180000 */
[C---:B---3--:R-:W-:Y:S01]  /*6a60*/  FMUL R0, R24.reuse, R4 ;  /* 0x0000000418007220 */ /* 0x048fe20000400000 */
[C---:B------:R-:W-:Y:S01]  /*6a70*/  FMUL R2, R24.reuse, R5 ;  /* 0x0000000518027220 */ /* 0x040fe20000400000 */
[C---:B--2---:R-:W-:Y:S01]  /*6a80*/  FMUL R3, R24.reuse, R6 ;  /* 0x0000000618037220 */ /* 0x044fe20000400000 */
[----:B------:R-:W-:Y:S01]  /*6a90*/  FMUL R7, R24, R7 ;  /* 0x0000000718077220 */ /* 0x000fe20000400000 */
[----:B----4-:R-:W-:Y:S01]  /*6aa0*/  FFMA R28, R26, R32, R0 ;  /* 0x000000201a1c7223 */ /* 0x010fe20000000000 */
[----:B------:R-:W-:Y:S01]  /*6ab0*/  FMUL R4, R24, R8 ;  /* 0x0000000818047220 */ /* 0x000fe20000400000 */
[----:B------:R-:W-:Y:S01]  /*6ac0*/  FFMA R29, R26, R33, R2 ;  /* 0x000000211a1d7223 */ /* 0x000fe20000000002 */
[----:B------:R-:W-:Y:S01]  /*6ad0*/  FMUL R5, R24, R9 ;  /* 0x0000000918057220 */ /* 0x000fe20000400000 */
[----:B------:R-:W-:Y:S01]  /*6ae0*/  FFMA R30, R26, R34, R3 ;  /* 0x000000221a1e7223 */ /* 0x000fe20000000003 */
[----:B------:R-:W-:Y:S01]  /*6af0*/  FMUL R6, R24, R10 ;  /* 0x0000000a18067220 */ /* 0x000fe20000400000 */
[----:B------:R-:W-:Y:S01]  /*6b00*/  FFMA R31, R26, R35, R7 ;  /* 0x000000231a1f7223 */ /* 0x000fe20000000007 */
[----:B------:R-:W-:Y:S01]  /*6b10*/  FMUL R11, R24, R11 ;  /* 0x0000000b180b7220 */ /* 0x000fe20000400000 */
[----:B-1----:R-:W-:Y:S01]  /*6b20*/  FFMA R4, R26, R36, R4 ;  /* 0x000000241a047223 */ /* 0x002fe20000000004 */
[----:B------:R-:W-:Y:S01]  /*6b30*/  FMUL R8, R24, R12 ;  /* 0x0000000c18087220 */ /* 0x000fe20000400000 */
[----:B------:R-:W-:Y:S01]  /*6b40*/  FFMA R5, R26, R37, R5 ;  /* 0x000000251a057223 */ /* 0x000fe20000000005 */
[----:B------:R1:W-:Y:S01]  /*6b50*/  STSM.16.M88.4 [R20+0x400], R28 ;  /* 0x0004001c14007844 */ /* 0x0003e20000000200 */
[----:B------:R-:W-:Y:S01]  /*6b60*/  FMUL R9, R24, R13 ;  /* 0x0000000d18097220 */ /* 0x000fe20000400000 */
[----:B------:R-:W-:Y:S01]  /*6b70*/  FFMA R6, R26, R38, R6 ;  /* 0x000000261a067223 */ /* 0x000fe20000000006 */
[C---:B------:R-:W-:Y:S01]  /*6b80*/  FMUL R10, R24.reuse, R14 ;  /* 0x0000000e180a7220 */ /* 0x040fe20000400000 */
[----:B------:R-:W-:Y:S01]  /*6b90*/  FMUL R13, R24, R17 ;  /* 0x00000011180d7220 */ /* 0x000fe20000400000 */
[----:B------:R-:W-:Y:S01]  /*6ba0*/  IADD3 R17, PT, PT, R70, 0x400, R20 ;  /* 0x0000040046117810 */ /* 0x000fe20007ffe014 */
[----:B------:R-:W-:Y:S01]  /*6bb0*/  FFMA R7, R26, R39, R11 ;  /* 0x000000271a077223 */ /* 0x000fe2000000000b */
[----:B------:R-:W-:Y:S01]  /*6bc0*/  FMUL R15, R24, R15 ;  /* 0x0000000f180f7220 */ /* 0x000fe20000400000 */
[----:B------:R-:W-:Y:S01]  /*6bd0*/  FFMA R8, R26, R40, R8 ;  /* 0x000000281a087223 */ /* 0x000fe20000000008 */
[----:B------:R-:W-:Y:S01]  /*6be0*/  FMUL R12, R24, R16 ;  /* 0x00000010180c7220 */ /* 0x000fe20000400000 */
[C---:B------:R-:W-:Y:S01]  /*6bf0*/  FFMA R9, R26.reuse, R41, R9 ;  /* 0x000000291a097223 */ /* 0x040fe20000000009 */
[----:B------:R1:W-:Y:S01]  /*6c00*/  STSM.16.M88.4 [R17], R4 ;  /* 0x0000000411007844 */ /* 0x0003e20000000200 */
[----:B------:R-:W-:Y:S01]  /*6c10*/  FFMA R10, R26, R42, R10 ;  /* 0x0000002a1a0a7223 */ /* 0x000fe2000000000a */
[----:B------:R-:W-:Y:S01]  /*6c20*/  FMUL R14, R24, R18 ;  /* 0x00000012180e7220 */ /* 0x000fe20000400000 */
[----:B------:R-:W-:Y:S01]  /*6c30*/  IADD3 R16, PT, PT, R71, 0x400, R20 ;  /* 0x0000040047107810 */ /* 0x000fe20007ffe014 */
[----:B------:R-:W-:Y:S01]  /*6c40*/  FFMA R11, R26, R43, R15 ;  /* 0x0000002b1a0b7223 */ /* 0x000fe2000000000f */
[----:B------:R-:W-:Y:S01]  /*6c50*/  FMUL R19, R24, R19 ;  /* 0x0000001318137220 */ /* 0x000fe20000400000 */
[C---:B------:R-:W-:Y:S01]  /*6c60*/  FFMA R12, R26.reuse, R44, R12 ;  /* 0x0000002c1a0c7223 */ /* 0x040fe2000000000c */
[C---:B------:R-:W-:Y:S01]  /*6c70*/  FFMA R13, R26.reuse, R45, R13 ;  /* 0x0000002d1a0d7223 */ /* 0x040fe2000000000d */
[----:B------:R-:W-:Y:S01]  /*6c80*/  FFMA R14, R26, R46, R14 ;  /* 0x0000002e1a0e7223 */ /* 0x000fe2000000000e */
[----:B------:R1:W-:Y:S01]  /*6c90*/  STSM.16.M88.4 [R16], R8 ;  /* 0x0000000810007844 */ /* 0x0003e20000000200 */
[----:B------:R-:W-:Y:S01]  /*6ca0*/  IADD3 R0, PT, PT, R70, R16, RZ ;  /* 0x0000001046007210 */ /* 0x000fe20007ffe0ff */
[----:B------:R-:W-:Y:S05]  /*6cb0*/  FFMA R15, R26, R47, R19 ;  /* 0x0000002f1a0f7223 */ /* 0x000fea0000000013 */
[----:B------:R1:W-:Y:S01]  /*6cc0*/  STSM.16.M88.4 [R0], R12 ;  /* 0x0000000c00007844 */ /* 0x0003e20000000200 */
[----:B------:R-:W-:Y:S01]  /*6cd0*/  @!PT LDS RZ, [RZ] ;  /* 0x00000000fffff984 */ /* 0x000fe20000000800 */
[----:B------:R-:W-:Y:S01]  /*6ce0*/  @!PT LDS RZ, [RZ] ;  /* 0x00000000fffff984 */ /* 0x000fe20000000800 */
[----:B------:R-:W-:Y:S01]  /*6cf0*/  @!PT LDS RZ, [RZ] ;  /* 0x00000000fffff984 */ /* 0x000fe20000000800 */
[----:B------:R-:W-:Y:S01]  /*6d00*/  @!PT LDS RZ, [RZ] ;  /* 0x00000000fffff984 */ /* 0x000fe20000000800 */
[----:B------:R2:W-:Y:S06]  /*6d10*/  MEMBAR.ALL.CTA ;  /* 0x0000000000007992 */ /* 0x0005ec0000008000 */
[----:B--2---:R-:W2:Y:S02]  /*6d20*/  FENCE.VIEW.ASYNC.S ;  /* 0x00000000000073c6 */ /* 0x004ea40000000000 */
[----:B--2---:R-:W-:Y:S06]  /*6d30*/  BAR.SYNC.DEFER_BLOCKING 0x1, 0x80 ;  /* 0x0042000000007b1d */ /* 0x004fec0000010000 */
[----:B------:R-:W-:Y:S05]  /*6d40*/  @P0 BRA `(.L_x_111) ;  /* 0x0000000000200947 */ /* 0x000fea0003800000 */
[----:B------:R-:W2:Y:S01]  /*6d50*/  LDCU.64 UR6, c[0x0][0x348] ;  /* 0x00006900ff0677ac */ /* 0x000ea20008000a00 */
[----:B------:R-:W-:Y:S01]  /*6d60*/  ULEA UR5, UR46, UR44, 0xd ;  /* 0x0000002c2e057291 */ /* 0x000fe2000f8e68ff */
[----:B------:R-:W-:Y:S03]  /*6d70*/  UMOV UR51, UR36 ;  /* 0x0000002400337c82 */ /* 0x000fe60008000000 */
[----:B------:R-:W-:Y:S02]  /*6d80*/  UIADD3 UR48, UPT, UPT, UR5, 0x400, URZ ;  /* 0x0000040005307890 */ /* 0x000fe4000fffe0ff */
[----:B--2---:R-:W-:Y:S04]  /*6d90*/  UIADD3 UR4, UP0, UPT, UR6, 0x680, URZ ;  /* 0x0000068006047890 */ /* 0x004fe8000ff1e0ff */
[----:B------:R-:W-:Y:S09]  /*6da0*/  UIADD3.X UR5, UPT, UPT, URZ, UR7, URZ, UP0, !UPT ;  /* 0x00000007ff057290 */ /* 0x000ff200087fe4ff */
[----:B------:R2:W-:Y:S02]  /*6db0*/  UTMASTG.3D [UR48], [UR4] ;  /* 0x00000030040073b5 */ /* 0x0005e40008010000 */
[----:B--2---:R0:W-:Y:S02]  /*6dc0*/  UTMACMDFLUSH ;  /* 0x00000000000079b7 */ /* 0x0041e40000000000 */
.L_x_111:
[----:B------:R-:W-:Y:S05]  /*6dd0*/  BSYNC.RECONVERGENT B0 ;  /* 0x0000000000007941 */ /* 0x000fea0003800200 */
.L_x_110:
[----:B------:R-:W-:Y:S01]  /*6de0*/  UIADD3 UR47, UPT, UPT, UR46, 0x1, URZ ;  /* 0x000000012e2f7890 */ /* 0x000fe2000fffe0ff */
[----:B------:R-:W-:Y:S03]  /*6df0*/  BSSY.RECONVERGENT B0, `(.L_x_112) ;  /* 0x0000005000007945 */ /* 0x000fe60003800200 */
[----:B------:R-:W-:Y:S04]  /*6e00*/  UISETP.NE.AND UP0, UPT, UR47, 0x3, UPT ;  /* 0x000000032f00788c */ /* 0x000fe8000bf05270 */
[----:B------:R-:W-:Y:S01]  /*6e10*/  USEL UR45, UR47, URZ, UP0 ;  /* 0x000000ff2f2d7287 */ /* 0x000fe20008000000 */
[----:B------:R-:W-:Y:S11]  /*6e20*/  @P0 BRA `(.L_x_113) ;  /* 0x0000000000040947 */ /* 0x000ff60003800000 */
[----:B------:R-:W-:Y:S04]  /*6e30*/  DEPBAR.LE SB0, 0x1 ;  /* 0x000080400000791a */ /* 0x000fe80000000000 */
.L_x_113:
[----:B------:R-:W-:Y:S05]  /*6e40*/  BSYNC.RECONVERGENT B0 ;  /* 0x0000000000007941 */ /* 0x000fea0003800200 */
.L_x_112:
[----:B------:R-:W-:Y:S01]  /*6e50*/  BAR.SYNC.DEFER_BLOCKING 0x1, 0x80 ;  /* 0x0042000000007b1d */ /* 0x000fe20000010000 */
[----:B------:R-:W-:Y:S01]  /*6e60*/  ISETP.NE.AND P1, PT, R69, RZ, PT ;  /* 0x000000ff4500720c */ /* 0x000fe20003f25270 */
[----:B------:R-:W-:Y:S01]  /*6e70*/  UISETP.NE.AND UP0, UPT, UR53, URZ, UPT ;  /* 0x000000ff3500728c */ /* 0x000fe2000bf05270 */
[----:B------:R-:W-:Y:S11]  /*6e80*/  LEA R2, R74, UR44, 0x3 ;  /* 0x0000002c4a027c11 */ /* 0x000ff6000f8e18ff */
[----:B------:R-:W-:Y:S01]  /*6e90*/  @P1 SHF.L.U32 R3, R73, 0x1f, RZ ;  /* 0x0000001f49031819 */ /* 0x000fe200000006ff */
[----:B------:R-:W-:Y:S06]  /*6ea0*/  BRA.U !UP0, `(.L_x_114) ;  /* 0x0000000108247547 */ /* 0x000fec000b800000 */
[----:B-1----:R-:W-:Y:S01]  /*6eb0*/  IMAD.U32 R4, RZ, RZ, UR52 ;  /* 0x00000034ff047e24 */ /* 0x002fe2000f8e00ff */
[----:B------:R-:W-:Y:S01]  /*6ec0*/  MOV R0, UR54 ;  /* 0x0000003600007c02 */ /* 0x000fe20008000f00 */
[----:B------:R-:W-:Y:S03]  /*6ed0*/  UIADD3 UR4, UPT, UPT, UR52, 0x1, URZ ;  /* 0x0000000134047890 */ /* 0x000fe6000fffe0ff */
[----:B------:R-:W-:Y:S01]  /*6ee0*/  @P1 LEA R4, R4, UR44, 0x3 ;  /* 0x0000002c04041c11 */ /* 0x000fe2000f8e18ff */
[----:B------:R-:W-:Y:S04]  /*6ef0*/  UISETP.NE.AND UP0, UPT, UR4, 0x3, UPT ;  /* 0x000000030400788c */ /* 0x000fe8000bf05270 */
[----:B------:R-:W-:Y:S01]  /*6f00*/  @P1 VIADD R4, R4, 0xd8 ;  /* 0x000000d804041836 */ /* 0x000fe20000000000 */
[----:B------:R-:W-:Y:S04]  /*6f10*/  USEL UR52, UR4, URZ, UP0 ;  /* 0x000000ff04347287 */ /* 0x000fe80008000000 */
[----:B------:R-:W-:Y:S04]  /*6f20*/  @P1 PRMT R0, R0, 0x654, R4 ;  /* 0x0000065400001816 */ /* 0x000fe80000000004 */
[----:B------:R2:W-:Y:S04]  /*6f30*/  @P1 SYNCS.ARRIVE.TRANS64.RED.A1T0 RZ, [R0+URZ], RZ ;  /* 0x000000ff00ff19a7 */ /* 0x0005e800081004ff */
.L_x_114:
[----:B------:R-:W3:Y:S01]  /*6f40*/  @P1 SYNCS.PHASECHK.TRANS64.TRYWAIT P0, [R2+URZ+0xc0], R3 ;  /* 0x0000c003020015a7 */ /* 0x000ee200080011ff */
[----:B------:R-:W-:Y:S01]  /*6f50*/  BSSY B1, `(.L_x_115) ;  /* 0x0000017000017945 */ /* 0x000fe20003800000 */
[----:B---3--:R-:W-:Y:S03]  /*6f60*/  @P1 SEL R75, RZ, 0x1, !P0 ;  /* 0x00000001ff4b1807 */ /* 0x008fe60004000000 */
[----:B------:R-:W-:Y:S05]  /*6f70*/  @!P1 BRA `(.L_x_116) ;  /* 0x0000000000509947 */ /* 0x000fea0003800000 */
[----:B------:R-:W-:Y:S01]  /*6f80*/  ISETP.NE.AND P1, PT, R76, RZ, PT ;  /* 0x000000ff4c00720c */ /* 0x000fe20003f25270 */
[----:B------:R-:W-:Y:S01]  /*6f90*/  BSSY B0, `(.L_x_117) ;  /* 0x000000a000007945 */ /* 0x000fe20003800000 */
[----:B------:R-:W-:Y:S11]  /*6fa0*/  ISETP.NE.AND P0, PT, R75, RZ, PT ;  /* 0x000000ff4b00720c */ /* 0x000ff60003f05270 */
[----:B-1----:R-:W-:Y:S05]  /*6fb0*/  @P1 IMAD R4, R74, 0x800, R27 ;  /* 0x000008004a041824 */ /* 0x002fea00078e021b */
[----:B------:R-:W-:Y:S05]  /*6fc0*/  @P1 LEA R4, R4, UR44, 0x2 ;  /* 0x0000002c04041c11 */ /* 0x000fea000f8e10ff */
[--C-:B--2---:R-:W-:Y:S02]  /*6fd0*/  @P1 IMAD.IADD R0, R71, 0x1, R4.reuse ;  /* 0x0000000147001824 */ /* 0x104fe400078e0204 */
[----:B------:R-:W-:Y:S01]  /*6fe0*/  @P1 IMAD.IADD R3, R70, 0x1, R4 ;  /* 0x0000000146031824 */ /* 0x000fe200078e0204 */
[----:B------:R-:W-:Y:S06]  /*6ff0*/  @P0 BRA `(.L_x_118) ;  /* 0x00000000000c0947 */ /* 0x000fec0003800000 */
[----:B------:R-:W-:Y:S04]  /*7000*/  SHF.L.U32 R73, R73, 0x1f, RZ ;  /* 0x0000001f49497819 */ /* 0x000fe800000006ff */
[----:B------:R-:W1:Y:S02]  /*7010*/  SYNCS.PHASECHK.TRANS64.TRYWAIT P0, [R2+URZ+0xc0], R73 ;  /* 0x0000c049020075a7 */ /* 0x000e6400080011ff */
[----:B-1----:R-:W-:Y:S05]  /*7020*/  @!P0 BRA `(.L_x_119) ;  /* 0x0000001400d48947 */ /* 0x002fea0003800000 */
.L_x_118:
[----:B------:R-:W-:Y:S05]  /*7030*/  BSYNC B0 ;  /* 0x0000000000007941 */ /* 0x000fea0003800000 */
.L_x_117:
[----:B------:R-:W-:Y:S11]  /*7040*/  ISETP.NE.AND P0, PT, R76, RZ, PT ;  /* 0x000000ff4c00720c */ /* 0x000ff60003f05270 */
[----:B------:R-:W-:Y:S02]  /*7050*/  @!UPT UIADD3 URZ, UPT, UPT, URZ, URZ, URZ ;  /* 0x000000fffffff290 */ /* 0x000fe4000fffe0ff */
[----:B-1----:R-:W-:Y:S01]  /*7060*/  @P0 IADD3 R2, PT, PT, R70, R0, RZ ;  /* 0x0000000046020210 */ /* 0x002fe20007ffe0ff */
[----:B------:R-:W-:Y:S05]  /*7070*/  @P0 WARPSYNC.ALL ;  /* 0x0000000000000948 */ /* 0x000fea0003800000 */
[----:B------:R3:W4:Y:S04]  /*7080*/  @P0 LDSM.16.M88.4 R32, [R4+0x400] ;  /* 0x000400000420083b */ /* 0x0007280000000200 */
[----:B------:R3:W1:Y:S04]  /*7090*/  @P0 LDSM.16.M88.4 R36, [R3+0x400] ;  /* 0x000400000324083b */ /* 0x0006680000000200 */
[----:B------:R3:W2:Y:S04]  /*70a0*/  @P0 LDSM.16.M88.4 R40, [R0+0x400] ;  /* 0x000400000028083b */ /* 0x0006a80000000200 */
[----:B------:R3:W1:Y:S02]  /*70b0*/  @P0 LDSM.16.M88.4 R44, [R2+0x400] ;  /* 0x00040000022c083b */ /* 0x0006640000000200 */
.L_x_116:
[----:B------:R-:W-:Y:S05]  /*70c0*/  BSYNC B1 ;  /* 0x0000000000017941 */ /* 0x000fea0003800000 */
.L_x_115:
[----:B-123--:R-:W-:Y:S05]  /*70d0*/  VIADD R0, R25, 0x20 ;  /* 0x0000002019007836 */ /* 0x00efea0000000000 */
[----:B------:R-:W-:Y:S04]  /*70e0*/  SHF.R.U32.HI R0, RZ, 0x15, R0 ;  /* 0x00000015ff007819 */ /* 0x000fe80000011600 */
[----:B------:R-:W-:Y:S11]  /*70f0*/  LOP3.LUT P0, RZ, R0, 0x3, R53, 0x48, !PT ;  /* 0x0000000300ff7812 */ /* 0x000ff60007804835 */
[----:B------:R-:W-:Y:S02]  /*7100*/  @!UPT UIADD3 URZ, UPT, UPT, URZ, URZ, URZ ;  /* 0x000000fffffff290 */ /* 0x000fe4000fffe0ff */
[----:B------:R-:W-:Y:S05]  /*7110*/  @!P0 BRA `(.L_x_120) ;  /* 0x0000000000408947 */ /* 0x000fea0003800000 */
[----:B------:R-:W1:Y:S01]  /*7120*/  LDCU.64 UR8, c[0x4][0x70] ;  /* 0x01000e00ff0877ac */ /* 0x000e620008000a00 */
[----:B------:R-:W-:Y:S01]  /*7130*/  MOV R3, 0x0 ;  /* 0x0000000000037802 */ /* 0x000fe20000000f00 */
[----:B------:R-:W-:Y:S02]  /*7140*/  HFMA2 R12, -RZ, RZ, 0, 5.9604644775390625e-08 ;  /* 0x00000001ff0c7431 */ /* 0x000fe400000001ff */
[----:B------:R-:W-:Y:S02]  /*7150*/  IMAD.MOV.U32 R8, RZ, RZ, 0x192 ;  /* 0x00000192ff087424 */ /* 0x000fe400078e00ff */
[----:B------:R-:W-:Y:S01]  /*7160*/  IMAD.MOV.U32 R13, RZ, RZ, RZ ;  /* 0x000000ffff0d7224 */ /* 0x000fe200078e00ff */
[----:B------:R-:W2:Y:S01]  /*7170*/  LDCU.64 UR6, c[0x4][0x78] ;  /* 0x01000f00ff0677ac */ /* 0x000ea20008000a00 */
[----:B------:R-:W3:Y:S01]  /*7180*/  LDC.64 R2, c[0x4][R3] ;  /* 0x0100000003027b82 */ /* 0x000ee20000000a00 */
[----:B------:R-:W5:Y:S01]  /*7190*/  LDCU.64 UR4, c[0x4][0x10] ;  /* 0x01000200ff0477ac */ /* 0x000f620008000a00 */
[----:B-1----:R-:W-:Y:S01]  /*71a0*/  MOV R5, UR9 ;  /* 0x0000000900057c02 */ /* 0x002fe20008000f00 */
[----:B------:R-:W-:Y:S01]  /*71b0*/  IMAD.U32 R4, RZ, RZ, UR8 ;  /* 0x00000008ff047e24 */ /* 0x000fe2000f8e00ff */
[----:B--2---:R-:W-:Y:S01]  /*71c0*/  MOV R7, UR7 ;  /* 0x0000000700077c02 */ /* 0x004fe20008000f00 */
[----:B------:R-:W-:Y:S01]  /*71d0*/  IMAD.U32 R6, RZ, RZ, UR6 ;  /* 0x00000006ff067e24 */ /* 0x000fe2000f8e00ff */
[----:B-----5:R-:W-:Y:S01]  /*71e0*/  MOV R11, UR5 ;  /* 0x00000005000b7c02 */ /* 0x020fe20008000f00 */
[----:B------:R-:W-:Y:S02]  /*71f0*/  IMAD.U32 R10, RZ, RZ, UR4 ;  /* 0x00000004ff0a7e24 */ /* 0x000fe4000f8e00ff */
[----:B------:R-:W-:Y:S07]  /*7200*/  LEPC R20, `(.L_x_120) ;  /* 0x000000001014794e */ /* 0x000fee0000000000 */
[----:B---34-:R-:W-:Y:S05]  /*7210*/  CALL.ABS.NOINC R2 ;  /* 0x0000000002007343 */ /* 0x018fea0003c00000 */
.L_x_120:
[----:B------:R-:W-:Y:S01]  /*7220*/  ISETP.NE.AND P0, PT, R63, RZ, PT ;  /* 0x000000ff3f00720c */ /* 0x000fe20003f05270 */
[----:B------:R-:W-:Y:S05]  /*7230*/  WARPSYNC.ALL ;  /* 0x0000000000007948 */ /* 0x000fea0003800000 */
[----:B------:R-:W-:Y:S01]  /*7240*/  R2UR UR4, R25 ;  /* 0x00000000190472ca */ /* 0x000fe200000e0000 */
[----:B------:R-:W-:Y:S11]  /*7250*/  BSSY.RECONVERGENT B0, `(.L_x_121) ;  /* 0x0000045000007945 */ /* 0x000ff60003800200 */
[----:B------:R-:W-:Y:S01]  /*7260*/  @!UPT UIADD3 URZ, UPT, UPT, URZ, URZ, URZ ;  /* 0x000000fffffff290 */ /* 0x000fe2000fffe0ff */
[----:B------:R-:W1:Y:S01]  /*7270*/  LDTM.16dp128bit.x8 R4, tmem[UR4+0x20] ;  /* 0x00002004000479ee */ /* 0x000e620008180000 */
[----:B------:R-:W-:Y:S01]  /*7280*/  R2UR UR4, R72 ;  /* 0x00000000480472ca */ /* 0x000fe200000e0000 */
[----:B------:R-:W-:Y:S11]  /*7290*/  NOP ;  /* 0x0000000000007918 */ /* 0x000ff60000000000 */
[----:B------:R-:W-:Y:S01]  /*72a0*/  @!UPT UIADD3 URZ, UPT, UPT, URZ, URZ, URZ ;  /* 0x000000fffffff290 */ /* 0x000fe2000fffe0ff */
[----:B------:R-:W-:Y:S04]  /*72b0*/  UIADD3 UR4, UPT, UPT, UR4, 0x140, URZ ;  /* 0x0000014004047890 */ /* 0x000fe8000fffe0ff */
[----:B------:R-:W-:Y:S01]  /*72c0*/  UPRMT UR4, UR54, 0x654, UR4 ;  /* 0x0000065436047896 */ /* 0x000fe20008000004 */
[C---:B-1----:R-:W-:Y:S01]  /*72d0*/  FMUL R0, R24.reuse, R4 ;  /* 0x0000000418007220 */ /* 0x042fe20000400000 */
[C---:B------:R-:W-:Y:S01]  /*72e0*/  FMUL R2, R24.reuse, R5 ;  /* 0x0000000518027220 */ /* 0x040fe20000400000 */
[----:B------:R-:W-:Y:S06]  /*72f0*/  FMUL R3, R24, R6 ;  /* 0x0000000618037220 */ /* 0x000fec0000400000 */
[----:B------:R-:W-:Y:S01]  /*7300*/  SYNCS.ARRIVE.TRANS64.RED.A1T0 RZ, [UR4], RZ ;  /* 0x000000ffffff79a7 */ /* 0x000fe20008100404 */
[C---:B----4-:R-:W-:Y:S01]  /*7310*/  FFMA R28, R26.reuse, R32, R0 ;  /* 0x000000201a1c7223 */ /* 0x050fe20000000000 */
[----:B------:R-:W-:Y:S01]  /*7320*/  MOV R0, UR45 ;  /* 0x0000002d00007c02 */ /* 0x000fe20008000f00 */
[----:B------:R-:W-:Y:S01]  /*7330*/  FFMA R29, R26, R33, R2 ;  /* 0x000000211a1d7223 */ /* 0x000fe20000000002 */
[C---:B------:R-:W-:Y:S01]  /*7340*/  FMUL R7, R24.reuse, R7 ;  /* 0x0000000718077220 */ /* 0x040fe20000400000 */
[----:B------:R-:W-:Y:S01]  /*7350*/  FMUL R4, R24, R8 ;  /* 0x0000000818047220 */ /* 0x000fe20000400000 */
[----:B------:R-:W-:Y:S01]  /*7360*/  LEA R0, R0, R27, 0xb ;  /* 0x0000001b00007211 */ /* 0x000fe200078e58ff */
[----:B------:R-:W-:Y:S01]  /*7370*/  FMUL R5, R24, R9 ;  /* 0x0000000918057220 */ /* 0x000fe20000400000 */
[----:B------:R-:W-:Y:S01]  /*7380*/  FFMA R30, R26, R34, R3 ;  /* 0x000000221a1e7223 */ /* 0x000fe20000000003 */
[----:B------:R-:W-:Y:S01]  /*7390*/  FMUL R6, R24, R10 ;  /* 0x0000000a18067220 */ /* 0x000fe20000400000 */
[----:B------:R-:W-:Y:S01]  /*73a0*/  FFMA R31, R26, R35, R7 ;  /* 0x000000231a1f7223 */ /* 0x000fe20000000007 */
[----:B------:R-:W-:Y:S01]  /*73b0*/  LEA R0, R0, UR44, 0x2 ;  /* 0x0000002c00007c11 */ /* 0x000fe2000f8e10ff */
[----:B------:R-:W-:Y:S01]  /*73c0*/  FMUL R11, R24, R11 ;  /* 0x0000000b180b7220 */ /* 0x000fe20000400000 */
[----:B------:R-:W-:Y:S01]  /*73d0*/  FFMA R4, R26, R36, R4 ;  /* 0x000000241a047223 */ /* 0x000fe20000000004 */
[----:B------:R-:W-:Y:S01]  /*73e0*/  FMUL R8, R24, R12 ;  /* 0x0000000c18087220 */ /* 0x000fe20000400000 */
[----:B------:R-:W-:Y:S01]  /*73f0*/  FFMA R5, R26, R37, R5 ;  /* 0x000000251a057223 */ /* 0x000fe20000000005 */
[----:B------:R1:W-:Y:S01]  /*7400*/  STSM.16.M88.4 [R0+0x400], R28 ;  /* 0x0004001c00007844 */ /* 0x0003e20000000200 */
[----:B------:R-:W-:Y:S01]  /*7410*/  FMUL R9, R24, R13 ;  /* 0x0000000d18097220 */ /* 0x000fe20000400000 */
[----:B------:R-:W-:Y:S01]  /*7420*/  FFMA R6, R26, R38, R6 ;  /* 0x000000261a067223 */ /* 0x000fe20000000006 */
[----:B------:R-:W-:Y:S01]  /*7430*/  FMUL R10, R24, R14 ;  /* 0x0000000e180a7220 */ /* 0x000fe20000400000 */
[----:B------:R-:W-:Y:S01]  /*7440*/  FFMA R7, R26, R39, R11 ;  /* 0x000000271a077223 */ /* 0x000fe2000000000b */
[----:B------:R-:W-:Y:S01]  /*7450*/  IADD3 R2, PT, PT, R70, 0x400, R0 ;  /* 0x0000040046027810 */ /* 0x000fe20007ffe000 */
[----:B------:R-:W-:Y:S01]  /*7460*/  FMUL R15, R24, R15 ;  /* 0x0000000f180f7220 */ /* 0x000fe20000400000 */
[----:B------:R-:W-:Y:S01]  /*7470*/  FFMA R8, R26, R40, R8 ;  /* 0x000000281a087223 */ /* 0x000fe20000000008 */
[----:B------:R-:W-:Y:S01]  /*7480*/  FMUL R12, R24, R16 ;  /* 0x00000010180c7220 */ /* 0x000fe20000400000 */
[----:B------:R-:W-:Y:S01]  /*7490*/  FFMA R9, R26, R41, R9 ;  /* 0x000000291a097223 */ /* 0x000fe20000000009 */
[----:B------:R1:W-:Y:S01]  /*74a0*/  STSM.16.M88.4 [R2], R4 ;  /* 0x0000000402007844 */ /* 0x0003e20000000200 */
[----:B------:R-:W-:Y:S01]  /*74b0*/  FMUL R13, R24, R17 ;  /* 0x00000011180d7220 */ /* 0x000fe20000400000 */
[----:B------:R-:W-:Y:S01]  /*74c0*/  FFMA R10, R26, R42, R10 ;  /* 0x0000002a1a0a7223 */ /* 0x000fe2000000000a */
[----:B------:R-:W-:Y:S01]  /*74d0*/  FMUL R14, R24, R18 ;  /* 0x00000012180e7220 */ /* 0x000fe20000400000 */
[----:B------:R-:W-:Y:S01]  /*74e0*/  FFMA R11, R26, R43, R15 ;  /* 0x0000002b1a0b7223 */ /* 0x000fe2000000000f */
[----:B------:R-:W-:Y:S01]  /*74f0*/  IADD3 R71, PT, PT, R71, 0x400, R0 ;  /* 0x0000040047477810 */ /* 0x000fe20007ffe000 */
[----:B------:R-:W-:Y:S01]  /*7500*/  FMUL R19, R24, R19 ;  /* 0x0000001318137220 */ /* 0x000fe20000400000 */
[C---:B------:R-:W-:Y:S01]  /*7510*/  FFMA R12, R26.reuse, R44, R12 ;  /* 0x0000002c1a0c7223 */ /* 0x040fe2000000000c */
[C---:B------:R-:W-:Y:S01]  /*7520*/  FFMA R13, R26.reuse, R45, R13 ;  /* 0x0000002d1a0d7223 */ /* 0x040fe2000000000d */
[C---:B------:R-:W-:Y:S01]  /*7530*/  FFMA R14, R26.reuse, R46, R14 ;  /* 0x0000002e1a0e7223 */ /* 0x040fe2000000000e */
[----:B------:R1:W-:Y:S01]  /*7540*/  STSM.16.M88.4 [R71], R8 ;  /* 0x0000000847007844 */ /* 0x0003e20000000200 */
[----:B------:R-:W-:Y:S01]  /*7550*/  FFMA R15, R26, R47, R19 ;  /* 0x0000002f1a0f7223 */ /* 0x000fe20000000013 */
[----:B------:R-:W-:Y:S05]  /*7560*/  IADD3 R70, PT, PT, R70, R71, RZ ;  /* 0x0000004746467210 */ /* 0x000fea0007ffe0ff */
        /* <DEDUP_REMOVED lines=10> */
[----:B------:R-:W-:Y:S02]  /*7610*/  ULEA UR5, UR45, UR44, 0xd ;  /* 0x0000002c2d057291 */ /* 0x000fe4000f8e68ff */
[----:B------:R-:W-:Y:S02]  /*7620*/  UIADD3 UR9, UPT, UPT, UR49, 0x20, URZ ;  /* 0x0000002031097890 */ /* 0x000fe4000fffe0ff */
[----:B------:R-:W-:Y:S01]  /*7630*/  UIADD3 UR8, UPT, UPT, UR5, 0x400, URZ ;  /* 0x0000040005087890 */ /* 0x000fe2000fffe0ff */
[----:B------:R-:W-:Y:S01]  /*7640*/  UMOV UR10, UR50 ;  /* 0x00000032000a7c82 */ /* 0x000fe20008000000 */
[----:B------:R-:W-:Y:S01]  /*7650*/  UMOV UR11, UR36 ;  /* 0x00000024000b7c82 */ /* 0x000fe20008000000 */
[----:B--2---:R-:W-:Y:S04]  /*7660*/  UIADD3 UR4, UP0, UPT, UR6, 0x680, URZ ;  /* 0x0000068006047890 */ /* 0x004fe8000ff1e0ff */
[----:B------:R-:W-:Y:S09]  /*7670*/  UIADD3.X UR5, UPT, UPT, URZ, UR7, URZ, UP0, !UPT ;  /* 0x00000007ff057290 */ /* 0x000ff200087fe4ff */
[----:B------:R2:W-:Y:S02]  /*7680*/  UTMASTG.3D [UR8], [UR4] ;  /* 0x00000008040073b5 */ /* 0x0005e40008010000 */
[----:B--2---:R0:W-:Y:S02]  /*7690*/  UTMACMDFLUSH ;  /* 0x00000000000079b7 */ /* 0x0041e40000000000 */
.L_x_122:
[----:B------:R-:W-:Y:S05]  /*76a0*/  BSYNC.RECONVERGENT B0 ;  /* 0x0000000000007941 */ /* 0x000fea0003800200 */
.L_x_121:
[----:B------:R-:W-:Y:S01]  /*76b0*/  UIADD3 UR4, UPT, UPT, UR45, 0x1, URZ ;  /* 0x000000012d047890 */ /* 0x000fe2000fffe0ff */
[----:B------:R-:W-:Y:S03]  /*76c0*/  BSSY.RECONVERGENT B0, `(.L_x_123) ;  /* 0x0000008000007945 */ /* 0x000fe60003800200 */
[----:B------:R-:W-:Y:S04]  /*76d0*/  UISETP.NE.AND UP0, UPT, UR4, 0x3, UPT ;  /* 0x000000030400788c */ /* 0x000fe8000bf05270 */
[----:B------:R-:W-:Y:S02]  /*76e0*/  UISETP.EQ.XOR UP1, UPT, UR47, 0x3, !UP0 ;  /* 0x000000032f00788c */ /* 0x000fe4000c722a70 */
[----:B------:R-:W-:Y:S02]  /*76f0*/  USEL UR46, UR4, URZ, UP0 ;  /* 0x000000ff042e7287 */ /* 0x000fe40008000000 */
[----:B------:R-:W-:Y:S04]  /*7700*/  USEL UR5, URZ, 0x1, !UP1 ;  /* 0x00000001ff057887 */ /* 0x000fe8000c800000 */
[----:B------:R-:W-:Y:S01]  /*7710*/  ULOP3.LUT UR55, UR55, UR5, URZ, 0x3c, !UPT ;  /* 0x0000000537377292 */ /* 0x000fe2000f8e3cff */
[----:B------:R-:W-:Y:S11]  /*7720*/  @P0 BRA `(.L_x_124) ;  /* 0x0000000000040947 */ /* 0x000ff60003800000 */
[----:B------:R-:W-:Y:S04]  /*7730*/  DEPBAR.LE SB0, 0x1 ;  /* 0x000080400000791a */ /* 0x000fe80000000000 */
.L_x_124:
[----:B------:R-:W-:Y:S05]  /*7740*/  BSYNC.RECONVERGENT B0 ;  /* 0x0000000000007941 */ /* 0x000fea0003800200 */
.L_x_123:
[----:B------:R-:W-:Y:S01]  /*7750*/  BAR.SYNC.DEFER_BLOCKING 0x1, 0x80 ;  /* 0x0042000000007b1d */ /* 0x000fe20000010000 */
[----:B------:R-:W-:Y:S01]  /*7760*/  UISETP.NE.AND UP0, UPT, UR53, -0x2, UPT ;  /* 0xfffffffe3500788c */ /* 0x000fe2000bf05270 */
[----:B------:R-:W-:Y:S08]  /*7770*/  IADD3 R22, PT, PT, R22, 0x1, RZ ;  /* 0x0000000116167810 */ /* 0x000ff00007ffe0ff */
[----:B------:R-:W-:Y:S05]  /*7780*/  BRA.U !UP0, `(.L_x_125) ;  /* 0x0000000108287547 */ /* 0x000fea000b800000 */
[----:B------:R-:W-:Y:S01]  /*7790*/  ISETP.NE.AND P0, PT, R69, RZ, PT ;  /* 0x000000ff4500720c */ /* 0x000fe20003f05270 */
[----:B-1----:R-:W-:Y:S01]  /*77a0*/  IMAD.U32 R2, RZ, RZ, UR52 ;  /* 0x00000034ff027e24 */ /* 0x002fe2000f8e00ff */
[----:B------:R-:W-:Y:S01]  /*77b0*/  UIADD3 UR4, UPT, UPT, UR52, 0x1, URZ ;  /* 0x0000000134047890 */ /* 0x000fe2000fffe0ff */
[----:B------:R-:W-:Y:S03]  /*77c0*/  IMAD.U32 R0, RZ, RZ, UR54 ;  /* 0x00000036ff007e24 */ /* 0x000fe6000f8e00ff */
[----:B------:R-:W-:Y:S04]  /*77d0*/  UISETP.NE.AND UP0, UPT, UR4, 0x3, UPT ;  /* 0x000000030400788c */ /* 0x000fe8000bf05270 */
[----:B------:R-:W-:Y:S03]  /*77e0*/  USEL UR52, UR4, URZ, UP0 ;  /* 0x000000ff04347287 */ /* 0x000fe60008000000 */
[----:B------:R-:W-:Y:S05]  /*77f0*/  @P0 LEA R2, R2, UR44, 0x3 ;  /* 0x0000002c02020c11 */ /* 0x000fea000f8e18ff */
[----:B------:R-:W-:Y:S05]  /*7800*/  @P0 VIADD R2, R2, 0xd8 ;  /* 0x000000d802020836 */ /* 0x000fea0000000000 */
[----:B------:R-:W-:Y:S04]  /*7810*/  @P0 PRMT R0, R0, 0x654, R2 ;  /* 0x0000065400000816 */ /* 0x000fe80000000002 */
[----:B------:R2:W-:Y:S03]  /*7820*/  @P0 SYNCS.ARRIVE.TRANS64.RED.A1T0 RZ, [R0+URZ], RZ ;  /* 0x000000ff00ff09a7 */ /* 0x0005e600081004ff */
.L_x_125:
[----:B------:R-:W-:Y:S01]  /*7830*/  R2UR UR6, R68 ;  /* 0x00000000440672ca */ /* 0x000fe200000e0000 */
[----:B------:R-:W-:Y:S01]  /*7840*/  UIADD3 UR53, UPT, UPT, UR53, 0x2, URZ ;  /* 0x0000000235357890 */ /* 0x000fe2000fffe0ff */
[----:B------:R-:W-:Y:S02]  /*7850*/  R2UR UR5, R54 ;  /* 0x00000000360572ca */ /* 0x000fe400000e0000 */
[----:B------:R-:W-:Y:S02]  /*7860*/  R2UR UR4, R55 ;  /* 0x00000000370472ca */ /* 0x000fe400000e0000 */
[----:B------:R-:W-:Y:S02]  /*7870*/  R2UR UR36, R66 ;  /* 0x00000000422472ca */ /* 0x000fe400000e0000 */
[----:B------:R-:W-:Y:S02]  /*7880*/  ISETP.NE.AND P0, PT, R58, 0x2, PT ;  /* 0x000000023a00780c */ /* 0x000fe40003f05270 */
[----:B------:R-:W-:Y:S02]  /*7890*/  ISETP.NE.AND P1, PT, R22, 0x4, PT ;  /* 0x000000041600780c */ /* 0x000fe40003f25270 */
[----:B-1----:R-:W-:Y:S01]  /*78a0*/  SEL R2, RZ, 0x1, P0 ;  /* 0x00000001ff027807 */ /* 0x002fe20000000000 */
[----:B------:R-:W-:Y:S01]  /*78b0*/  UISETP.NE.AND UP0, UPT, UR6, URZ, UPT ;  /* 0x000000ff0600728c */ /* 0x000fe2000bf05270 */
[----:B--2---:R-:W-:Y:S01]  /*78c0*/  SEL R0, RZ, 0x1, P1 ;  /* 0x00000001ff007807 */ /* 0x004fe20000800000 */
[----:B------:R-:W-:Y:S01]  /*78d0*/  UIADD3 UR30, UPT, UPT, UR37, UR5, URZ ;  /* 0x00000005251e7290 */ /* 0x000fe2000fffe0ff */
[----:B------:R-:W-:Y:S01]  /*78e0*/  LOP3.LUT R59, R59, R2, RZ, 0x3c, !PT ;  /* 0x000000023b3b7212 */ /* 0x000fe200078e3cff */
[----:B------:R-:W-:Y:S01]  /*78f0*/  UIADD3 UR26, UPT, UPT, UR38, UR4, URZ ;  /* 0x00000004261a7290 */ /* 0x000fe2000fffe0ff */
[----:B------:R-:W-:Y:S02]  /*7900*/  LOP3.LUT R60, R60, R0, RZ, 0x3c, !PT ;  /* 0x000000003c3c7212 */ /* 0x000fe400078e3cff */
[----:B------:R-:W-:Y:S02]  /*7910*/  SEL R58, R58, RZ, P0 ;  /* 0x000000ff3a3a7207 */ /* 0x000fe40000000000 */
[----:B------:R-:W-:Y:S01]  /*7920*/  SEL R22, R22, RZ, P1 ;  /* 0x000000ff16167207 */ /* 0x000fe20000800000 */
[----:B------:R-:W-:Y:S06]  /*7930*/  BRA.U UP0, `(.L_x_126) ;  /* 0xffffffdd00a87547 */ /* 0x000fec000b83ffff */
[----:B------:R-:W-:-:S13]  /*7940*/  R2UR UR4, R56 ;  /* 0x00000000380472ca */ /* 0x000fda00000e0000 */
[----:B------:R-:W-:-:S09]  /*7950*/  UISETP.NE.AND UP0, UPT, UR4, URZ, UPT ;  /* 0x000000ff0400728c */ /* 0x000fd2000bf05270 */
[----:B------:R-:W-:Y:S05]  /*7960*/  BRA.U !UP0, `(.L_x_127) ;  /* 0x0000000108487547 */ /* 0x000fea000b800000 */
[----:B------:R-:W1:Y:S02]  /*7970*/  LDCU.64 UR4, c[0x0][0x890] ;  /* 0x00011200ff0477ac */ /* 0x000e640008000a00 */
[----:B-1----:R-:W-:-:S04]  /*7980*/  UISETP.NE.U32.AND UP0, UPT, UR4, URZ, UPT ;  /* 0x000000ff0400728c */ /* 0x002fc8000bf05070 */
[----:B------:R-:W-:-:S09]  /*7990*/  UISETP.NE.AND.EX UP0, UPT, UR5, URZ, UPT, UP0 ;  /* 0x000000ff0500728c */ /* 0x000fd2000bf05300 */
[----:B------:R-:W-:Y:S05]  /*79a0*/  BRA.U UP0, `(.L_x_128) ;  /* 0x00000001000c7547 */ /* 0x000fea000b800000 */
[----:B------:R-:W-:-:S13]  /*79b0*/  FSETP.NEU.AND P0, PT, R26, RZ, PT ;  /* 0x000000ff1a00720b */ /* 0x000fda0003f0d000 */
[----:B------:R-:W-:Y:S05]  /*79c0*/  @!P0 EXIT ;  /* 0x000000000000894d */ /* 0x000fea0003800000 */
[----:B------:R-:W-:Y:S05]  /*79d0*/  BRA `(.L_x_127) ;  /* 0x00000000002c7947 */ /* 0x000fea0003800000 */
.L_x_128:
[----:B------:R-:W-:Y:S01]  /*79e0*/  ISETP.NE.AND P0, PT, R57, RZ, PT ;  /* 0x000000ff3900720c */ /* 0x000fe20003f05270 */
[----:B------:R-:W-:-:S12]  /*79f0*/  BSSY.RECONVERGENT B0, `(.L_x_127) ;  /* 0x0000009000007945 */ /* 0x000fd80003800200 */
[----:B------:R-:W-:Y:S05]  /*7a00*/  @P0 BRA `(.L_x_129) ;  /* 0x0000000000140947 */ /* 0x000fea0003800000 */
[----:B------:R-:W1:Y:S02]  /*7a10*/  LDCU.64 UR4, c[0x0][0x888] ;  /* 0x00011100ff0477ac */ /* 0x000e640008000a00 */
[----:B-1----:R-:W-:-:S04]  /*7a20*/  ISETP.NE.U32.AND P0, PT, RZ, UR4, PT ;  /* 0x00000004ff007c0c */ /* 0x002fc8000bf05070 */
[----:B------:R-:W-:-:S13]  /*7a30*/  ISETP.NE.AND.EX P0, PT, RZ, UR5, PT, P0 ;  /* 0x00000005ff007c0c */ /* 0x000fda000bf05300 */
[----:B------:R-:W-:Y:S05]  /*7a40*/  @!P0 EXIT ;  /* 0x000000000000894d */ /* 0x000fea0003800000 */
[----:B------:R-:W-:Y:S05]  /*7a50*/  BRA `(.L_x_130) ;  /* 0x0000000000087947 */ /* 0x000fea0003800000 */
.L_x_129:
[----:B------:R-:W-:-:S13]  /*7a60*/  FSETP.NEU.AND P0, PT, R26, RZ, PT ;  /* 0x000000ff1a00720b */ /* 0x000fda0003f0d000 */
[----:B------:R-:W-:Y:S05]  /*7a70*/  @!P0 EXIT ;  /* 0x000000000000894d */ /* 0x000fea0003800000 */
.L_x_130:
[----:B------:R-:W-:Y:S05]  /*7a80*/  BSYNC.RECONVERGENT B0 ;  /* 0x0000000000007941 */ /* 0x000fea0003800200 */
.L_x_127:
[----:B------:R-:W-:Y:S01]  /*7a90*/  ULEA UR4, UR52, UR44, 0x3 ;  /* 0x0000002c34047291 */ /* 0x000fe2000f8e18ff */
[----:B------:R-:W-:-:S04]  /*7aa0*/  DEPBAR.LE SB0, 0x0 ;  /* 0x000080000000791a */ /* 0x000fc80000000000 */
[----:B------:R-:W-:-:S04]  /*7ab0*/  UIADD3 UR4, UPT, UPT, UR4, 0xd8, URZ ;  /* 0x000000d804047890 */ /* 0x000fc8000fffe0ff */
[----:B------:R-:W-:-:S09]  /*7ac0*/  UPRMT UR4, UR54, 0x654, UR4 ;  /* 0x0000065436047896 */ /* 0x000fd20008000004 */
[----:B------:R-:W-:Y:S01]  /*7ad0*/  SYNCS.ARRIVE.TRANS64.RED.A1T0 RZ, [UR4], RZ ;  /* 0x000000ffffff79a7 */ /* 0x000fe20008100404 */
[----:B------:R-:W-:Y:S05]  /*7ae0*/  EXIT ;  /* 0x000000000000794d */ /* 0x000fea0003800000 */
.L_x_25:
[----:B--2---:R2:W3:Y:S02]  /*7af0*/  SYNCS.PHASECHK.TRANS64.TRYWAIT P0, [R0+URZ+0x170], R2 ;  /* 0x00017002000075a7 */ /* 0x0044e400080011ff */
[----:B---3--:R-:W-:Y:S05]  /*7b00*/  @!P0 NANOSLEEP.SYNCS 0x989680 ;  /* 0x009896800000895d */ /* 0x008fea0003900000 */
[----:B------:R-:W3:Y:S02]  /*7b10*/  @!P0 SYNCS.PHASECHK.TRANS64 P0, [R0+URZ+0x170], R2 ;  /* 0x00017002000085a7 */ /* 0x000ee400080010ff */
[----:B---3--:R-:W-:Y:S05]  /*7b20*/  @!P0 BRA `(.L_x_25) ;  /* 0xfffffffc00f08947 */ /* 0x008fea000383ffff */
[----:B------:R-:W-:Y:S05]  /*7b30*/  BRA `(.L_x_131) ;  /* 0xffffff9c00fc7947 */ /* 0x000fea000383ffff */
.L_x_28:
[----:B-1----:R-:W-:-:S07]  /*7b40*/  MOV R0, UR33 ;  /* 0x0000002100007c02 */ /* 0x002fce0008000f00 */
.L_x_132:
[----:B-1----:R1:W2:Y:S02]  /*7b50*/  SYNCS.PHASECHK.TRANS64.TRYWAIT P0, [R0+URZ+0x60], R3 ;  /* 0x00006003000075a7 */ /* 0x0022a400080011ff */
[----:B--2---:R-:W-:Y:S05]  /*7b60*/  @!P0 NANOSLEEP.SYNCS 0x989680 ;  /* 0x009896800000895d */ /* 0x004fea0003900000 */
[----:B------:R-:W2:Y:S02]  /*7b70*/  @!P0 SYNCS.PHASECHK.TRANS64 P0, [R0+URZ+0x60], R3 ;  /* 0x00006003000085a7 */ /* 0x000ea400080010ff */
[----:B--2---:R-:W-:Y:S05]  /*7b80*/  @!P0 BRA `(.L_x_132) ;  /* 0xfffffffc00f08947 */ /* 0x004fea000383ffff */
[----:B------:R-:W-:Y:S05]  /*7b90*/  BRA `(.L_x_27) ;  /* 0xffffffa000447947 */ /* 0x000fea000383ffff */
.L_x_35:
[----:B-1----:R-:W-:-:S07]  /*7ba0*/  MOV R0, UR17 ;  /* 0x0000001100007c02 */ /* 0x002fce0008000f00 */
.L_x_133:
[----:B-1----:R1:W2:Y:S02]  /*7bb0*/  SYNCS.PHASECHK.TRANS64.TRYWAIT P0, [R0+URZ+0x60], R3 ;  /* 0x00006003000075a7 */ /* 0x0022a400080011ff */
[----:B--2---:R-:W-:Y:S05]  /*7bc0*/  @!P0 NANOSLEEP.SYNCS 0x989680 ;  /* 0x009896800000895d */ /* 0x004fea0003900000 */
[----:B------:R-:W2:Y:S02]  /*7bd0*/  @!P0 SYNCS.PHASECHK.TRANS64 P0, [R0+URZ+0x60], R3 ;  /* 0x00006003000085a7 */ /* 0x000ea400080010ff */
[----:B--2---:R-:W-:Y:S05]  /*7be0*/  @!P0 BRA `(.L_x_133) ;  /* 0xfffffffc00f08947 */ /* 0x004fea000383ffff */
[----:B------:R-:W-:Y:S05]  /*7bf0*/  BRA `(.L_x_34) ;  /* 0xffffffa400007947 */ /* 0x000fea000383ffff */
.L_x_40:
[----:B-1----:R1:W2:Y:S02]  /*7c00*/  SYNCS.PHASECHK.TRANS64.TRYWAIT P0, [R3+URZ+0x100], R0 ;  /* 0x00010000030075a7 */ /* 0x0022a400080011ff */
[----:B--2---:R-:W-:Y:S05]  /*7c10*/  @!P0 NANOSLEEP.SYNCS 0x989680 ;  /* 0x009896800000895d */ /* 0x004fea0003900000 */
[----:B------:R-:W2:Y:S02]  /*7c20*/  @!P0 SYNCS.PHASECHK.TRANS64 P0, [R3+URZ+0x100], R0 ;  /* 0x00010000030085a7 */ /* 0x000ea400080010ff */
[----:B--2---:R-:W-:Y:S05]  /*7c30*/  @!P0 BRA `(.L_x_40) ;  /* 0xfffffffc00f08947 */ /* 0x004fea000383ffff */
[----:B------:R-:W-:Y:S05]  /*7c40*/  BRA `(.L_x_134) ;  /* 0xffffffa400a47947 */ /* 0x000fea000383ffff */
.L_x_44:
[----:B------:R-:W-:-:S07]  /*7c50*/  MOV R0, UR4 ;  /* 0x0000000400007c02 */ /* 0x000fce0008000f00 */
.L_x_135:
[----:B-1----:R1:W2:Y:S02]  /*7c60*/  SYNCS.PHASECHK.TRANS64.TRYWAIT P0, [R0+URZ], R2 ;  /* 0x00000002000075a7 */ /* 0x0022a400080011ff */
[----:B--2---:R-:W-:Y:S05]  /*7c70*/  @!P0 NANOSLEEP.SYNCS 0x989680 ;  /* 0x009896800000895d */ /* 0x004fea0003900000 */
[----:B------:R-:W2:Y:S02]  /*7c80*/  @!P0 SYNCS.PHASECHK.TRANS64 P0, [R0+URZ], R2 ;  /* 0x00000002000085a7 */ /* 0x000ea400080010ff */
[----:B--2---:R-:W-:Y:S05]  /*7c90*/  @!P0 BRA `(.L_x_135) ;  /* 0xfffffffc00f08947 */ /* 0x004fea000383ffff */
[----:B------:R-:W-:Y:S05]  /*7ca0*/  BRA `(.L_x_136) ;  /* 0xffffffac00507947 */ /* 0x000fea000383ffff */
.L_x_45:
[----:B------:R-:W-:-:S07]  /*7cb0*/  MOV R0, UR5 ;  /* 0x0000000500007c02 */ /* 0x000fce0008000f00 */
.L_x_137:
[----:B-1----:R1:W2:Y:S02]  /*7cc0*/  SYNCS.PHASECHK.TRANS64.TRYWAIT P0, [R0+URZ], R3 ;  /* 0x00000003000075a7 */ /* 0x0022a400080011ff */
[----:B--2---:R-:W-:Y:S05]  /*7cd0*/  @!P0 NANOSLEEP.SYNCS 0x989680 ;  /* 0x009896800000895d */ /* 0x004fea0003900000 */
[----:B------:R-:W2:Y:S02]  /*7ce0*/  @!P0 SYNCS.PHASECHK.TRANS64 P0, [R0+URZ], R3 ;  /* 0x00000003000085a7 */ /* 0x000ea400080010ff */
[----:B--2---:R-:W-:Y:S05]  /*7cf0*/  @!P0 BRA `(.L_x_137) ;  /* 0xfffffffc00f08947 */ /* 0x004fea000383ffff */
[----:B------:R-:W-:Y:S05]  /*7d00*/  BRA `(.L_x_138) ;  /* 0xffffffac005c7947 */ /* 0x000fea000383ffff */
.L_x_46:
[----:B------:R-:W-:-:S07]  /*7d10*/  MOV R0, UR5 ;  /* 0x0000000500007c02 */ /* 0x000fce0008000f00 */
.L_x_139:
[----:B-1----:R1:W2:Y:S02]  /*7d20*/  SYNCS.PHASECHK.TRANS64.TRYWAIT P0, [R0+URZ], R3 ;  /* 0x00000003000075a7 */ /* 0x0022a400080011ff */
[----:B--2---:R-:W-:Y:S05]  /*7d30*/  @!P0 NANOSLEEP.SYNCS 0x989680 ;  /* 0x009896800000895d */ /* 0x004fea0003900000 */
[----:B------:R-:W2:Y:S02]  /*7d40*/  @!P0 SYNCS.PHASECHK.TRANS64 P0, [R0+URZ], R3 ;  /* 0x00000003000085a7 */ /* 0x000ea400080010ff */
[----:B--2---:R-:W-:Y:S05]  /*7d50*/  @!P0 BRA `(.L_x_139) ;  /* 0xfffffffc00f08947 */ /* 0x004fea000383ffff */
[----:B------:R-:W-:Y:S05]  /*7d60*/  BRA `(.L_x_140) ;  /* 0xffffffac00687947 */ /* 0x000fea000383ffff */
.L_x_47:
[----:B------:R-:W-:-:S07]  /*7d70*/  MOV R0, UR5 ;  /* 0x0000000500007c02 */ /* 0x000fce0008000f00 */
.L_x_141:
[----:B-1----:R1:W2:Y:S02]  /*7d80*/  SYNCS.PHASECHK.TRANS64.TRYWAIT P0, [R0+URZ], R3 ;  /* 0x00000003000075a7 */ /* 0x0022a400080011ff */
[----:B--2---:R-:W-:Y:S05]  /*7d90*/  @!P0 NANOSLEEP.SYNCS 0x989680 ;  /* 0x009896800000895d */ /* 0x004fea0003900000 */
[----:B------:R-:W2:Y:S02]  /*7da0*/  @!P0 SYNCS.PHASECHK.TRANS64 P0, [R0+URZ], R3 ;  /* 0x00000003000085a7 */ /* 0x000ea400080010ff */
[----:B--2---:R-:W-:Y:S05]  /*7db0*/  @!P0 BRA `(.L_x_141) ;  /* 0xfffffffc00f08947 */ /* 0x004fea000383ffff */
[----:B------:R-:W-:Y:S05]  /*7dc0*/  BRA `(.L_x_142) ;  /* 0xffffffac00747947 */ /* 0x000fea000383ffff */
.L_x_48:
[----:B------:R-:W-:-:S07]  /*7dd0*/  MOV R0, UR5 ;  /* 0x0000000500007c02 */ /* 0x000fce0008000f00 */
.L_x_143:
[----:B-1----:R1:W2:Y:S02]  /*7de0*/  SYNCS.PHASECHK.TRANS64.TRYWAIT P0, [R0+URZ], R3 ;  /* 0x00000003000075a7 */ /* 0x0022a400080011ff */
[----:B--2---:R-:W-:Y:S05]  /*7df0*/  @!P0 NANOSLEEP.SYNCS 0x989680 ;  /* 0x009896800000895d */ /* 0x004fea0003900000 */
[----:B------:R-:W2:Y:S02]  /*7e00*/  @!P0 SYNCS.PHASECHK.TRANS64 P0, [R0+URZ], R3 ;  /* 0x00000003000085a7 */ /* 0x000ea400080010ff */
[----:B--2---:R-:W-:Y:S05]  /*7e10*/  @!P0 BRA `(.L_x_143) ;  /* 0xfffffffc00f08947 */ /* 0x004fea000383ffff */
[----:B------:R-:W-:Y:S05]  /*7e20*/  BRA `(.L_x_144) ;  /* 0xffffffac00807947 */ /* 0x000fea000383ffff */
.L_x_49:
[----:B------:R-:W-:-:S07]  /*7e30*/  MOV R0, UR5 ;  /* 0x0000000500007c02 */ /* 0x000fce0008000f00 */
.L_x_145:
[----:B-1----:R1:W2:Y:S02]  /*7e40*/  SYNCS.PHASECHK.TRANS64.TRYWAIT P0, [R0+URZ], R3 ;  /* 0x00000003000075a7 */ /* 0x0022a400080011ff */
[----:B--2---:R-:W-:Y:S05]  /*7e50*/  @!P0 NANOSLEEP.SYNCS 0x989680 ;  /* 0x009896800000895d */ /* 0x004fea0003900000 */
[----:B------:R-:W2:Y:S02]  /*7e60*/  @!P0 SYNCS.PHASECHK.TRANS64 P0, [R0+URZ], R3 ;  /* 0x00000003000085a7 */ /* 0x000ea400080010ff */
[----:B--2---:R-:W-:Y:S05]  /*7e70*/  @!P0 BRA `(.L_x_145) ;  /* 0xfffffffc00f08947 */ /* 0x004fea000383ffff */
[----:B------:R-:W-:Y:S05]  /*7e80*/  BRA `(.L_x_146) ;  /* 0xffffffac008c7947 */ /* 0x000fea000383ffff */
.L_x_50:
[----:B------:R-:W-:-:S07]  /*7e90*/  MOV R0, UR5 ;  /* 0x0000000500007c02 */ /* 0x000fce0008000f00 */
.L_x_147:
[----:B-1----:R1:W2:Y:S02]  /*7ea0*/  SYNCS.PHASECHK.TRANS64.TRYWAIT P0, [R0+URZ], R3 ;  /* 0x00000003000075a7 */ /* 0x0022a400080011ff */
[----:B--2---:R-:W-:Y:S05]  /*7eb0*/  @!P0 NANOSLEEP.SYNCS 0x989680 ;  /* 0x009896800000895d */ /* 0x004fea0003900000 */
[----:B------:R-:W2:Y:S02]  /*7ec0*/  @!P0 SYNCS.PHASECHK.TRANS64 P0, [R0+URZ], R3 ;  /* 0x00000003000085a7 */ /* 0x000ea400080010ff */
[----:B--2---:R-:W-:Y:S05]  /*7ed0*/  @!P0 BRA `(.L_x_147) ;  /* 0xfffffffc00f08947 */ /* 0x004fea000383ffff */
[----:B------:R-:W-:Y:S05]  /*7ee0*/  BRA `(.L_x_148) ;  /* 0xffffffac00987947 */ /* 0x000fea000383ffff */
.L_x_51:
[----:B------:R-:W-:-:S07]  /*7ef0*/  MOV R0, UR5 ;  /* 0x0000000500007c02 */ /* 0x000fce0008000f00 */
.L_x_149:
[----:B-1----:R1:W2:Y:S02]  /*7f00*/  SYNCS.PHASECHK.TRANS64.TRYWAIT P0, [R0+URZ], R3 ;  /* 0x00000003000075a7 */ /* 0x0022a400080011ff */
[----:B--2---:R-:W-:Y:S05]  /*7f10*/  @!P0 NANOSLEEP.SYNCS 0x989680 ;  /* 0x009896800000895d */ /* 0x004fea0003900000 */
[----:B------:R-:W2:Y:S02]  /*7f20*/  @!P0 SYNCS.PHASECHK.TRANS64 P0, [R0+URZ], R3 ;  /* 0x00000003000085a7 */ /* 0x000ea400080010ff */
[----:B--2---:R-:W-:Y:S05]  /*7f30*/  @!P0 BRA `(.L_x_149) ;  /* 0xfffffffc00f08947 */ /* 0x004fea000383ffff */
[----:B------:R-:W-:Y:S05]  /*7f40*/  BRA `(.L_x_150) ;  /* 0xffffffac00a47947 */ /* 0x000fea000383ffff */
.L_x_52:
[----:B------:R-:W-:-:S07]  /*7f50*/  MOV R0, UR5 ;  /* 0x0000000500007c02 */ /* 0x000fce0008000f00 */
.L_x_151:
[----:B-1----:R1:W2:Y:S02]  /*7f60*/  SYNCS.PHASECHK.TRANS64.TRYWAIT P0, [R0+URZ], R3 ;  /* 0x00000003000075a7 */ /* 0x0022a400080011ff */
[----:B--2---:R-:W-:Y:S05]  /*7f70*/  @!P0 NANOSLEEP.SYNCS 0x989680 ;  /* 0x009896800000895d */ /* 0x004fea0003900000 */
[----:B------:R-:W2:Y:S02]  /*7f80*/  @!P0 SYNCS.PHASECHK.TRANS64 P0, [R0+URZ], R3 ;  /* 0x00000003000085a7 */ /* 0x000ea400080010ff */
[----:B--2---:R-:W-:Y:S05]  /*7f90*/  @!P0 BRA `(.L_x_151) ;  /* 0xfffffffc00f08947 */ /* 0x004fea000383ffff */
[----:B------:R-:W-:Y:S05]  /*7fa0*/  BRA `(.L_x_152) ;  /* 0xffffffac00b07947 */ /* 0x000fea000383ffff */
.L_x_53:
[----:B------:R-:W-:-:S07]  /*7fb0*/  MOV R0, UR5 ;  /* 0x0000000500007c02 */ /* 0x000fce0008000f00 */
.L_x_153:
[----:B-1----:R1:W2:Y:S02]  /*7fc0*/  SYNCS.PHASECHK.TRANS64.TRYWAIT P0, [R0+URZ], R3 ;  /* 0x00000003000075a7 */ /* 0x0022a400080011ff */
[----:B--2---:R-:W-:Y:S05]  /*7fd0*/  @!P0 NANOSLEEP.SYNCS 0x989680 ;  /* 0x009896800000895d */ /* 0x004fea0003900000 */
[----:B------:R-:W2:Y:S02]  /*7fe0*/  @!P0 SYNCS.PHASECHK.TRANS64 P0, [R0+URZ], R3 ;  /* 0x00000003000085a7 */ /* 0x000ea400080010ff */
[----:B--2---:R-:W-:Y:S05]  /*7ff0*/  @!P0 BRA `(.L_x_153) ;  /* 0xfffffffc00f08947 */ /* 0x004fea000383ffff */
[----:B------:R-:W-:Y:S05]  /*8000*/  BRA `(.L_x_154) ;  /* 0xffffffac00bc7947 */ /* 0x000fea000383ffff */
.L_x_54:
[----:B------:R-:W-:-:S07]  /*8010*/  MOV R0, UR5 ;  /* 0x0000000500007c02 */ /* 0x000fce0008000f00 */
.L_x_155:
[----:B-1----:R1:W2:Y:S02]  /*8020*/  SYNCS.PHASECHK.TRANS64.TRYWAIT P0, [R0+URZ], R3 ;  /* 0x00000003000075a7 */ /* 0x0022a400080011ff */
[----:B--2---:R-:W-:Y:S05]  /*8030*/  @!P0 NANOSLEEP.SYNCS 0x989680 ;  /* 0x009896800000895d */ /* 0x004fea0003900000 */
[----:B------:R-:W2:Y:S02]  /*8040*/  @!P0 SYNCS.PHASECHK.TRANS64 P0, [R0+URZ], R3 ;  /* 0x00000003000085a7 */ /* 0x000ea400080010ff */
[----:B--2---:R-:W-:Y:S05]  /*8050*/  @!P0 BRA `(.L_x_155) ;  /* 0xfffffffc00f08947 */ /* 0x004fea000383ffff */
[----:B------:R-:W-:Y:S05]  /*8060*/  BRA `(.L_x_156) ;  /* 0xffffffac00c87947 */ /* 0x000fea000383ffff */
.L_x_57:
[----:B-1----:R1:W2:Y:S02]  /*8070*/  SYNCS.PHASECHK.TRANS64.TRYWAIT P0, [R2+URZ+0x160], R4 ;  /* 0x00016004020075a7 */ /* 0x0022a400080011ff */
[----:B--2---:R-:W-:Y:S05]  /*8080*/  @!P0 NANOSLEEP.SYNCS 0x989680 ;  /* 0x009896800000895d */ /* 0x004fea0003900000 */
[----:B------:R-:W2:Y:S02]  /*8090*/  @!P0 SYNCS.PHASECHK.TRANS64 P0, [R2+URZ+0x160], R4 ;  /* 0x00016004020085a7 */ /* 0x000ea400080010ff */
[----:B--2---:R-:W-:Y:S05]  /*80a0*/  @!P0 BRA `(.L_x_57) ;  /* 0xfffffffc00f08947 */ /* 0x004fea000383ffff */
[----:B------:R-:W-:Y:S05]  /*80b0*/  BRA `(.L_x_157) ;  /* 0xffffffb000247947 */ /* 0x000fea000383ffff */
.L_x_58:
[----:B------:R-:W-:-:S07]  /*80c0*/  MOV R2, UR4 ;  /* 0x0000000400027c02 */ /* 0x000fce0008000f00 */
.L_x_158:
[----:B-1----:R1:W2:Y:S02]  /*80d0*/  SYNCS.PHASECHK.TRANS64.TRYWAIT P0, [R2+URZ+0x110], R5 ;  /* 0x00011005020075a7 */ /* 0x0022a400080011ff */
[----:B--2---:R-:W-:Y:S05]  /*80e0*/  @!P0 NANOSLEEP.SYNCS 0x989680 ;  /* 0x009896800000895d */ /* 0x004fea0003900000 */
[----:B------:R-:W2:Y:S02]  /*80f0*/  @!P0 SYNCS.PHASECHK.TRANS64 P0, [R2+URZ+0x110], R5 ;  /* 0x00011005020085a7 */ /* 0x000ea400080010ff */
[----:B--2---:R-:W-:Y:S05]  /*8100*/  @!P0 BRA `(.L_x_158) ;  /* 0xfffffffc00f08947 */ /* 0x004fea000383ffff */
[----:B------:R-:W-:Y:S05]  /*8110*/  BRA `(.L_x_159) ;  /* 0xffffffb000347947 */ /* 0x000fea000383ffff */
.L_x_59:
[----:B-1----:R1:W2:Y:S02]  /*8120*/  SYNCS.PHASECHK.TRANS64.TRYWAIT P1, [R2+URZ+0x100], R4 ;  /* 0x00010004020075a7 */ /* 0x0022a400080211ff */
[----:B--2---:R-:W-:Y:S05]  /*8130*/  @!P1 NANOSLEEP.SYNCS 0x989680 ;  /* 0x009896800000995d */ /* 0x004fea0003900000 */
[----:B------:R-:W2:Y:S02]  /*8140*/  @!P1 SYNCS.PHASECHK.TRANS64 P1, [R2+URZ+0x100], R4 ;  /* 0x00010004020095a7 */ /* 0x000ea400080210ff */
[----:B--2---:R-:W-:Y:S05]  /*8150*/  @!P1 BRA `(.L_x_59) ;  /* 0xfffffffc00f09947 */ /* 0x004fea000383ffff */
[----:B------:R-:W-:Y:S05]  /*8160*/  BRA `(.L_x_160) ;  /* 0xffffffb000647947 */ /* 0x000fea000383ffff */
.L_x_62:
[----:B------:R-:W-:-:S07]  /*8170*/  MOV R0, UR4 ;  /* 0x0000000400007c02 */ /* 0x000fce0008000f00 */
.L_x_161:
[----:B-1----:R1:W2:Y:S02]  /*8180*/  SYNCS.PHASECHK.TRANS64.TRYWAIT P0, [R0+URZ+0x110], R2 ;  /* 0x00011002000075a7 */ /* 0x0022a400080011ff */
[----:B--2---:R-:W-:Y:S05]  /*8190*/  @!P0 NANOSLEEP.SYNCS 0x989680 ;  /* 0x009896800000895d */ /* 0x004fea0003900000 */
[----:B------:R-:W2:Y:S02]  /*81a0*/  @!P0 SYNCS.PHASECHK.TRANS64 P0, [R0+URZ+0x110], R2 ;  /* 0x00011002000085a7 */ /* 0x000ea400080010ff */
[----:B--2---:R-:W-:Y:S05]  /*81b0*/  @!P0 BRA `(.L_x_161) ;  /* 0xfffffffc00f08947 */ /* 0x004fea000383ffff */
[----:B------:R-:W-:Y:S05]  /*81c0*/  BRA `(.L_x_61) ;  /* 0xffffffb000b87947 */ /* 0x000fea000383ffff */
.L_x_69:
[----:B-1----:R1:W2:Y:S02]  /*81d0*/  SYNCS.PHASECHK.TRANS64.TRYWAIT P1, [R0+URZ+0x100], R2 ;  /* 0x00010002000075a7 */ /* 0x0022a400080211ff */
[----:B--2---:R-:W-:Y:S05]  /*81e0*/  @!P1 NANOSLEEP.SYNCS 0x989680 ;  /* 0x009896800000995d */ /* 0x004fea0003900000 */
[----:B------:R-:W2:Y:S02]  /*81f0*/  @!P1 SYNCS.PHASECHK.TRANS64 P1, [R0+URZ+0x100], R2 ;  /* 0x00010002000095a7 */ /* 0x000ea400080210ff */
[----:B--2---:R-:W-:Y:S05]  /*8200*/  @!P1 BRA `(.L_x_69) ;  /* 0xfffffffc00f09947 */ /* 0x004fea000383ffff */
[----:B------:R-:W-:Y:S05]  /*8210*/  BRA `(.L_x_162) ;  /* 0xffffffb8002c7947 */ /* 0x000fea000383ffff */
.L_x_70:
[----:B------:R-:W-:-:S07]  /*8220*/  MOV R2, UR31 ;  /* 0x0000001f00027c02 */ /* 0x000fce0008000f00 */
.L_x_163:
[----:B-1----:R1:W2:Y:S02]  /*8230*/  SYNCS.PHASECHK.TRANS64.TRYWAIT P0, [R2+URZ+0x140], R0 ;  /* 0x00014000020075a7 */ /* 0x0022a400080011ff */
[----:B--2---:R-:W-:Y:S05]  /*8240*/  @!P0 NANOSLEEP.SYNCS 0x989680 ;  /* 0x009896800000895d */ /* 0x004fea0003900000 */
[----:B------:R-:W2:Y:S02]  /*8250*/  @!P0 SYNCS.PHASECHK.TRANS64 P0, [R2+URZ+0x140], R0 ;  /* 0x00014000020085a7 */ /* 0x000ea400080010ff */
[----:B--2---:R-:W-:Y:S05]  /*8260*/  @!P0 BRA `(.L_x_163) ;  /* 0xfffffffc00f08947 */ /* 0x004fea000383ffff */
[----:B------:R-:W-:Y:S05]  /*8270*/  BRA `(.L_x_164) ;  /* 0xffffffb8007c7947 */ /* 0x000fea000383ffff */
.L_x_73:
[----:B------:R-:W-:Y:S07]  /*8280*/  MOV R0, UR5 ;  /* 0x0000000500007c02 */ /* 0x000fee0008000f00 */
.L_x_165:
[----:B-1----:R1:W2:Y:S02]  /*8290*/  SYNCS.PHASECHK.TRANS64.TRYWAIT P0, [R0+URZ], R2 ;  /* 0x00000002000075a7 */ /* 0x0022a400080011ff */
[----:B--2---:R-:W-:Y:S05]  /*82a0*/  @!P0 NANOSLEEP.SYNCS 0x989680 ;  /* 0x009896800000895d */ /* 0x004fea0003900000 */
[----:B------:R-:W2:Y:S02]  /*82b0*/  @!P0 SYNCS.PHASECHK.TRANS64 P0, [R0+URZ], R2 ;  /* 0x00000002000085a7 */ /* 0x000ea400080010ff */
[----:B--2---:R-:W-:Y:S05]  /*82c0*/  @!P0 BRA `(.L_x_165) ;  /* 0xfffffffc00f08947 */ /* 0x004fea000383ffff */
[----:B------:R-:W-:Y:S05]  /*82d0*/  BRA `(.L_x_72) ;  /* 0xffffffb800987947 */ /* 0x000fea000383ffff */
.L_x_76:
[----:B------:R-:W-:-:S07]  /*82e0*/  MOV R0, UR4 ;  /* 0x0000000400007c02 */ /* 0x000fce0008000f00 */
.L_x_166:
[----:B--2---:R2:W4:Y:S02]  /*82f0*/  SYNCS.PHASECHK.TRANS64.TRYWAIT P0, [R0+URZ], R2 ;  /* 0x00000002000075a7 */ /* 0x00452400080011ff */
[----:B----4-:R-:W-:Y:S05]  /*8300*/  @!P0 NANOSLEEP.SYNCS 0x989680 ;  /* 0x009896800000895d */ /* 0x010fea0003900000 */
[----:B------:R-:W4:Y:S02]  /*8310*/  @!P0 SYNCS.PHASECHK.TRANS64 P0, [R0+URZ], R2 ;  /* 0x00000002000085a7 */ /* 0x000f2400080010ff */
[----:B----4-:R-:W-:Y:S05]  /*8320*/  @!P0 BRA `(.L_x_166) ;  /* 0xfffffffc00f08947 */ /* 0x010fea000383ffff */
[----:B------:R-:W-:Y:S05]  /*8330*/  BRA `(.L_x_167) ;  /* 0xffffffbc00747947 */ /* 0x000fea000383ffff */
.L_x_77:
[----:B------:R-:W-:-:S07]  /*8340*/  MOV R0, UR5 ;  /* 0x0000000500007c02 */ /* 0x000fce0008000f00 */
.L_x_168:
[----:B-1----:R1:W2:Y:S02]  /*8350*/  SYNCS.PHASECHK.TRANS64.TRYWAIT P0, [R0+URZ], R3 ;  /* 0x00000003000075a7 */ /* 0x0022a400080011ff */
[----:B--2---:R-:W-:Y:S05]  /*8360*/  @!P0 NANOSLEEP.SYNCS 0x989680 ;  /* 0x009896800000895d */ /* 0x004fea0003900000 */
[----:B------:R-:W2:Y:S02]  /*8370*/  @!P0 SYNCS.PHASECHK.TRANS64 P0, [R0+URZ], R3 ;  /* 0x00000003000085a7 */ /* 0x000ea400080010ff */
[----:B--2---:R-:W-:Y:S05]  /*8380*/  @!P0 BRA `(.L_x_168) ;  /* 0xfffffffc00f08947 */ /* 0x004fea000383ffff */
[----:B------:R-:W-:Y:S05]  /*8390*/  BRA `(.L_x_169) ;  /* 0xffffffbc00807947 */ /* 0x000fea000383ffff */
.L_x_78:
[----:B------:R-:W-:-:S07]  /*83a0*/  MOV R0, UR5 ;  /* 0x0000000500007c02 */ /* 0x000fce0008000f00 */
.L_x_170:
[----:B-1----:R1:W2:Y:S02]  /*83b0*/  SYNCS.PHASECHK.TRANS64.TRYWAIT P0, [R0+URZ], R3 ;  /* 0x00000003000075a7 */ /* 0x0022a400080011ff */
[----:B--2---:R-:W-:Y:S05]  /*83c0*/  @!P0 NANOSLEEP.SYNCS 0x989680 ;  /* 0x009896800000895d */ /* 0x004fea0003900000 */
[----:B------:R-:W2:Y:S02]  /*83d0*/  @!P0 SYNCS.PHASECHK.TRANS64 P0, [R0+URZ], R3 ;  /* 0x00000003000085a7 */ /* 0x000ea400080010ff */
[----:B--2---:R-:W-:Y:S05]  /*83e0*/  @!P0 BRA `(.L_x_170) ;  /* 0xfffffffc00f08947 */ /* 0x004fea000383ffff */
[----:B------:R-:W-:Y:S05]  /*83f0*/  BRA `(.L_x_171) ;  /* 0xffffffbc008c7947 */ /* 0x000fea000383ffff */
.L_x_79:
[----:B-1----:R-:W-:-:S07]  /*8400*/  MOV R0, UR4 ;  /* 0x0000000400007c02 */ /* 0x002fce0008000f00 */
.L_x_172:
[----:B-1----:R1:W2:Y:S02]  /*8410*/  SYNCS.PHASECHK.TRANS64.TRYWAIT P0, [R0+URZ], R2 ;  /* 0x00000002000075a7 */ /* 0x0022a400080011ff */
[----:B--2---:R-:W-:Y:S05]  /*8420*/  @!P0 NANOSLEEP.SYNCS 0x989680 ;  /* 0x009896800000895d */ /* 0x004fea0003900000 */
[----:B------:R-:W2:Y:S02]  /*8430*/  @!P0 SYNCS.PHASECHK.TRANS64 P0, [R0+URZ], R2 ;  /* 0x00000002000085a7 */ /* 0x000ea400080010ff */
[----:B--2---:R-:W-:Y:S05]  /*8440*/  @!P0 BRA `(.L_x_172) ;  /* 0xfffffffc00f08947 */ /* 0x004fea000383ffff */
[----:B------:R-:W-:Y:S05]  /*8450*/  BRA `(.L_x_173) ;  /* 0xffffffbc00987947 */ /* 0x000fea000383ffff */
.L_x_84:
[----:B---3--:R3:W1:Y:S02]  /*8460*/  SYNCS.PHASECHK.TRANS64.TRYWAIT P0, [R12+URZ+0x100], R0 ;  /* 0x000100000c0075a7 */ /* 0x00866400080011ff */
[----:B-1----:R-:W-:Y:S05]  /*8470*/  @!P0 NANOSLEEP.SYNCS 0x989680 ;  /* 0x009896800000895d */ /* 0x002fea0003900000 */
[----:B------:R-:W1:Y:S02]  /*8480*/  @!P0 SYNCS.PHASECHK.TRANS64 P0, [R12+URZ+0x100], R0 ;  /* 0x000100000c0085a7 */ /* 0x000e6400080010ff */
[----:B-1----:R-:W-:Y:S05]  /*8490*/  @!P0 BRA `(.L_x_84) ;  /* 0xfffffffc00f08947 */ /* 0x002fea000383ffff */
[----:B------:R-:W-:Y:S05]  /*84a0*/  BRA `(.L_x_174) ;  /* 0xffffffc000a87947 */ /* 0x000fea000383ffff */
.L_x_87:
[----:B-1----:R-:W-:Y:S07]  /*84b0*/  MOV R0, UR24 ;  /* 0x0000001800007c02 */ /* 0x002fee0008000f00 */
.L_x_175:
[----:B-1----:R1:W2:Y:S02]  /*84c0*/  SYNCS.PHASECHK.TRANS64.TRYWAIT P2, [R0+URZ+0xf8], R6 ;  /* 0x0000f806000075a7 */ /* 0x0022a400080411ff */
[----:B--2---:R-:W-:Y:S05]  /*84d0*/  @!P2 NANOSLEEP.SYNCS 0x989680 ;  /* 0x009896800000a95d */ /* 0x004fea0003900000 */
[----:B------:R-:W2:Y:S02]  /*84e0*/  @!P2 SYNCS.PHASECHK.TRANS64 P2, [R0+URZ+0xf8], R6 ;  /* 0x0000f8060000a5a7 */ /* 0x000ea400080410ff */
[----:B--2---:R-:W-:Y:S05]  /*84f0*/  @!P2 BRA `(.L_x_175) ;  /* 0xfffffffc00f0a947 */ /* 0x004fea000383ffff */
[----:B------:R-:W-:Y:S05]  /*8500*/  BRA `(.L_x_86) ;  /* 0xffffffc8000c7947 */ /* 0x000fea000383ffff */
.L_x_90:
[----:B------:R-:W-:Y:S07]  /*8510*/  MOV R0, UR4 ;  /* 0x0000000400007c02 */ /* 0x000fee0008000f00 */
.L_x_176:
[----:B-1----:R1:W2:Y:S02]  /*8520*/  SYNCS.PHASECHK.TRANS64.TRYWAIT P0, [R0+URZ+0xd8], R9 ;  /* 0x0000d809000075a7 */ /* 0x0022a400080011ff */
[----:B--2---:R-:W-:Y:S05]  /*8530*/  @!P0 NANOSLEEP.SYNCS 0x989680 ;  /* 0x009896800000895d */ /* 0x004fea0003900000 */
[----:B------:R-:W2:Y:S02]  /*8540*/  @!P0 SYNCS.PHASECHK.TRANS64 P0, [R0+URZ+0xd8], R9 ;  /* 0x0000d809000085a7 */ /* 0x000ea400080010ff */
[----:B--2---:R-:W-:Y:S05]  /*8550*/  @!P0 BRA `(.L_x_176) ;  /* 0xfffffffc00f08947 */ /* 0x004fea000383ffff */
[----:B------:R-:W-:Y:S05]  /*8560*/  BRA `(.L_x_177) ;  /* 0xffffffc8006c7947 */ /* 0x000fea000383ffff */
.L_x_91:
[----:B------:R-:W-:Y:S07]  /*8570*/  MOV R6, UR5 ;  /* 0x0000000500067c02 */ /* 0x000fee0008000f00 */
.L_x_178:
[----:B-1----:R1:W2:Y:S02]  /*8580*/  SYNCS.PHASECHK.TRANS64.TRYWAIT P0, [R6+URZ+0xd8], R0 ;  /* 0x0000d800060075a7 */ /* 0x0022a400080011ff */
[----:B--2---:R-:W-:Y:S05]  /*8590*/  @!P0 NANOSLEEP.SYNCS 0x989680 ;  /* 0x009896800000895d */ /* 0x004fea0003900000 */
[----:B------:R-:W2:Y:S02]  /*85a0*/  @!P0 SYNCS.PHASECHK.TRANS64 P0, [R6+URZ+0xd8], R0 ;  /* 0x0000d800060085a7 */ /* 0x000ea400080010ff */
[----:B--2---:R-:W-:Y:S05]  /*85b0*/  @!P0 BRA `(.L_x_178) ;  /* 0xfffffffc00f08947 */ /* 0x004fea000383ffff */
[----:B------:R-:W-:Y:S05]  /*85c0*/  BRA `(.L_x_179) ;  /* 0xffffffc800c87947 */ /* 0x000fea000383ffff */
.L_x_93:
[----:B------:R-:W-:-:S07]  /*85d0*/  MOV R0, UR4 ;  /* 0x0000000400007c02 */ /* 0x000fce0008000f00 */
.L_x_180:
[----:B-1----:R1:W2:Y:S02]  /*85e0*/  SYNCS.PHASECHK.TRANS64.TRYWAIT P0, [R0+URZ], R2 ;  /* 0x00000002000075a7 */ /* 0x0022a400080011ff */
[----:B--2---:R-:W-:Y:S05]  /*85f0*/  @!P0 NANOSLEEP.SYNCS 0x989680 ;  /* 0x009896800000895d */ /* 0x004fea0003900000 */
[----:B------:R-:W2:Y:S02]  /*8600*/  @!P0 SYNCS.PHASECHK.TRANS64 P0, [R0+URZ], R2 ;  /* 0x00000002000085a7 */ /* 0x000ea400080010ff */
[----:B--2---:R-:W-:Y:S05]  /*8610*/  @!P0 BRA `(.L_x_180) ;  /* 0xfffffffc00f08947 */ /* 0x004fea000383ffff */
[----:B------:R-:W-:Y:S05]  /*8620*/  BRA `(.L_x_181) ;  /* 0xffffffcc00587947 */ /* 0x000fea000383ffff */
.L_x_94:
[----:B------:R-:W-:-:S07]  /*8630*/  MOV R0, UR5 ;  /* 0x0000000500007c02 */ /* 0x000fce0008000f00 */
.L_x_182:
[----:B-1----:R1:W2:Y:S02]  /*8640*/  SYNCS.PHASECHK.TRANS64.TRYWAIT P0, [R0+URZ], R2 ;  /* 0x00000002000075a7 */ /* 0x0022a400080011ff */
[----:B--2---:R-:W-:Y:S05]  /*8650*/  @!P0 NANOSLEEP.SYNCS 0x989680 ;  /* 0x009896800000895d */ /* 0x004fea0003900000 */
[----:B------:R-:W2:Y:S02]  /*8660*/  @!P0 SYNCS.PHASECHK.TRANS64 P0, [R0+URZ], R2 ;  /* 0x00000002000085a7 */ /* 0x000ea400080010ff */
[----:B--2---:R-:W-:Y:S05]  /*8670*/  @!P0 BRA `(.L_x_182) ;  /* 0xfffffffc00f08947 */ /* 0x004fea000383ffff */
[----:B------:R-:W-:Y:S05]  /*8680*/  BRA `(.L_x_183) ;  /* 0xffffffcc00647947 */ /* 0x000fea000383ffff */
.L_x_96:
[----:B-1----:R1:W2:Y:S02]  /*8690*/  SYNCS.PHASECHK.TRANS64.TRYWAIT P0, [R0+URZ+0x100], R2 ;  /* 0x00010002000075a7 */ /* 0x0022a400080011ff */
[----:B--2---:R-:W-:Y:S05]  /*86a0*/  @!P0 NANOSLEEP.SYNCS 0x989680 ;  /* 0x009896800000895d */ /* 0x004fea0003900000 */
[----:B------:R-:W2:Y:S02]  /*86b0*/  @!P0 SYNCS.PHASECHK.TRANS64 P0, [R0+URZ+0x100], R2 ;  /* 0x00010002000085a7 */ /* 0x000ea400080010ff */
[----:B--2---:R-:W-:Y:S05]  /*86c0*/  @!P0 BRA `(.L_x_96) ;  /* 0xfffffffc00f08947 */ /* 0x004fea000383ffff */
[----:B------:R-:W-:Y:S05]  /*86d0*/  BRA `(.L_x_184) ;  /* 0xffffffd000547947 */ /* 0x000fea000383ffff */
.L_x_106:
[----:B-1----:R1:W3:Y:S02]  /*86e0*/  SYNCS.PHASECHK.TRANS64.TRYWAIT P1, [R2+URZ+0xc0], R0 ;  /* 0x0000c000020075a7 */ /* 0x0022e400080211ff */
[----:B---3--:R-:W-:Y:S05]  /*86f0*/  @!P1 NANOSLEEP.SYNCS 0x989680 ;  /* 0x009896800000995d */ /* 0x008fea0003900000 */
[----:B------:R-:W3:Y:S02]  /*8700*/  @!P1 SYNCS.PHASECHK.TRANS64 P1, [R2+URZ+0xc0], R0 ;  /* 0x0000c000020095a7 */ /* 0x000ee400080210ff */
[----:B---3--:R-:W-:Y:S05]  /*8710*/  @!P1 BRA `(.L_x_106) ;  /* 0xfffffffc00f09947 */ /* 0x008fea000383ffff */
[----:B------:R-:W-:Y:S05]  /*8720*/  BRA `(.L_x_105) ;  /* 0xffffffdc00d47947 */ /* 0x000fea000383ffff */
.L_x_108:
[----:B--2---:R2:W3:Y:S02]  /*8730*/  SYNCS.PHASECHK.TRANS64.TRYWAIT P0, [R72+URZ+0x120], R3 ;  /* 0x00012003480075a7 */ /* 0x0044e400080011ff */
[----:B---3--:R-:W-:Y:S05]  /*8740*/  @!P0 NANOSLEEP.SYNCS 0x989680 ;  /* 0x009896800000895d */ /* 0x008fea0003900000 */
[----:B------:R-:W3:Y:S02]  /*8750*/  @!P0 SYNCS.PHASECHK.TRANS64 P0, [R72+URZ+0x120], R3 ;  /* 0x00012003480085a7 */ /* 0x000ee400080010ff */
[----:B---3--:R-:W-:Y:S05]  /*8760*/  @!P0 BRA `(.L_x_108) ;  /* 0xfffffffc00f08947 */ /* 0x008fea000383ffff */
[----:B------:R-:W-:Y:S05]  /*8770*/  BRA `(.L_x_107) ;  /* 0xffffffe0004c7947 */ /* 0x000fea000383ffff */
.L_x_119:
[----:B-1----:R1:W2:Y:S02]  /*8780*/  SYNCS.PHASECHK.TRANS64.TRYWAIT P0, [R2+URZ+0xc0], R73 ;  /* 0x0000c049020075a7 */ /* 0x0022a400080011ff */
[----:B--2---:R-:W-:Y:S05]  /*8790*/  @!P0 NANOSLEEP.SYNCS 0x989680 ;  /* 0x009896800000895d */ /* 0x004fea0003900000 */
[----:B------:R-:W2:Y:S02]  /*87a0*/  @!P0 SYNCS.PHASECHK.TRANS64 P0, [R2+URZ+0xc0], R73 ;  /* 0x0000c049020085a7 */ /* 0x000ea400080010ff */
[----:B--2---:R-:W-:Y:S05]  /*87b0*/  @!P0 BRA `(.L_x_119) ;  /* 0xfffffffc00f08947 */ /* 0x004fea000383ffff */
[----:B------:R-:W-:Y:S05]  /*87c0*/  BRA `(.L_x_118) ;  /* 0xffffffe800187947 */ /* 0x000fea000383ffff */
        .weak           $__internal_0_$__cuda_sm10x_tcgen05_guardrail_trap_col_being_dealloced_not_returned_by_alloc
        .type           $__internal_0_$__cuda_sm10x_tcgen05_guardrail_trap_col_being_dealloced_not_returned_by_alloc,@function
        .size           $__internal_0_$__cuda_sm10x_tcgen05_guardrail_trap_col_being_dealloced_not_returned_by_alloc,($__internal_1_$__cuda_sm10x_tcgen05_guardrail_trap_phase_invalid_during_alloc - $__internal_0_$__cuda_sm10x_tcgen05_guardrail_trap_col_being_dealloced_not_returned_by_alloc)
$__internal_0_$__cuda_sm10x_tcgen05_guardrail_trap_col_being_dealloced_not_returned_by_alloc:
[----:B------:R-:W-:Y:S05]  /*87d0*/  BPT.TRAP 0x1 ;  /* 0x000000040000795c */ /* 0x000fea0000300000 */
[----:B------:R-:W-:-:S04]  /*87e0*/  HFMA2 R3, -RZ, RZ, 0, 0 ;  /* 0x00000000ff037431 */ /* 0x000fc800000001ff */
[----:B------:R-:W-:Y:S05]  /*87f0*/  RET.REL.NODEC R2 `(_ZN7cutlass13device_kernelINS_4gemm6kernel13GemmUniversalIN4cute5tupleIJiiiiEEENS1_10collective13CollectiveMmaINS1_35MainloopSm100TmaUmmaWarpSpecializedILi12ELi2ELi4ENS5_IJNS4_1CILi1EEENSA_ILi8EEESB_EEEEENS5_IJNSA_ILi64EEESF_NSA_ILi32EEEEEEfNS5_IJlSB_lEEEfSI_NS4_8TiledMMAINS4_8MMA_AtomIJNS4_17SM100_MMA_TF32_SSINS_10tfloat32_tESM_fLi64ELi64ELNS4_4UMMA5MajorE0ELSO_0ELNSN_7ScaleInE0ELSP_0EEEEEENS4_6LayoutINS5_IJSB_SB_SB_EEENS5_IJNSA_ILi0EEESU_SU_EEEEENS5_IJNS4_10UnderscoreESX_SX_EEEEENS4_23SM90_TMA_LOAD_MULTICASTENS4_14ComposedLayoutINS4_7SwizzleILi3ELi4ELi3EEENS4_18smem_ptr_flag_bitsILi32EEENSS_INS5_IJSC_SG_EEENS5_IJSG_SB_EEEEEEEvNS4_8identityENS4_13SM90_TMA_LOADES19_vS1A_EENS_8epilogue10collective18CollectiveEpilogueINS1D_23Sm100TmaWarpSpecializedILi3ELi2ELi16ELb1ELb0EEEJSH_NS5_IJNSS_ISF_SB_EENSS_ISG_SB_EEEEEfSI_fSI_NS1D_6fusion15FusionCallbacksIS1H_NS1L_17LinearCombinationIffffLNS_15FloatRoundStyleE2EEESH_S1K_JEEENS4_5SM1004TMEM4LOAD26SM100_TMEM_LOAD_16dp128b8xES1B_S19_NS4_17SM75_U32x4_LDSM_NENS4_14SM90_TMA_STOREES19_NS4_17SM90_U32x4_STSM_NENS4_39AutoVectorizingCopyWithAssumedAlignmentILi128EEEEEEvvEEEEvNT_6ParamsE) ;  /* 0xffffff7802007950 */ /* 0x000fea0003c3ffff */
        .weak           $__internal_1_$__cuda_sm10x_tcgen05_guardrail_trap_phase_invalid_during_alloc
        .type           $__internal_1_$__cuda_sm10x_tcgen05_guardrail_trap_phase_invalid_during_alloc,@function
        .size           $__internal_1_$__cuda_sm10x_tcgen05_guardrail_trap_phase_invalid_during_alloc,($__internal_2_$__cuda_sm10x_tcgen05_guardrail_trap_unallocated_columns_being_dealloced - $__internal_1_$__cuda_sm10x_tcgen05_guardrail_trap_phase_invalid_during_alloc)
$__internal_1_$__cuda_sm10x_tcgen05_guardrail_trap_phase_invalid_during_alloc:
[----:B------:R-:W-:Y:S05]  /*8800*/  BPT.TRAP 0x1 ;  /* 0x000000040000795c */ /* 0x000fea0000300000 */
[----:B------:R-:W-:-:S04]  /*8810*/  MOV R5, 0x0 ;  /* 0x0000000000057802 */ /* 0x000fc80000000f00 */
[----:B------:R-:W-:Y:S05]  /*8820*/  RET.REL.NODEC R4 `(_ZN7cutlass13device_kernelINS_4gemm6kernel13GemmUniversalIN4cute5tupleIJiiiiEEENS1_10collective13CollectiveMmaINS1_35MainloopSm100TmaUmmaWarpSpecializedILi12ELi2ELi4ENS5_IJNS4_1CILi1EEENSA_ILi8EEESB_EEEEENS5_IJNSA_ILi64EEESF_NSA_ILi32EEEEEEfNS5_IJlSB_lEEEfSI_NS4_8TiledMMAINS4_8MMA_AtomIJNS4_17SM100_MMA_TF32_SSINS_10tfloat32_tESM_fLi64ELi64ELNS4_4UMMA5MajorE0ELSO_0ELNSN_7ScaleInE0ELSP_0EEEEEENS4_6LayoutINS5_IJSB_SB_SB_EEENS5_IJNSA_ILi0EEESU_SU_EEEEENS5_IJNS4_10UnderscoreESX_SX_EEEEENS4_23SM90_TMA_LOAD_MULTICASTENS4_14ComposedLayoutINS4_7SwizzleILi3ELi4ELi3EEENS4_18smem_ptr_flag_bitsILi32EEENSS_INS5_IJSC_SG_EEENS5_IJSG_SB_EEEEEEEvNS4_8identityENS4_13SM90_TMA_LOADES19_vS1A_EENS_8epilogue10collective18CollectiveEpilogueINS1D_23Sm100TmaWarpSpecializedILi3ELi2ELi16ELb1ELb0EEEJSH_NS5_IJNSS_ISF_SB_EENSS_ISG_SB_EEEEEfSI_fSI_NS1D_6fusion15FusionCallbacksIS1H_NS1L_17LinearCombinationIffffLNS_15FloatRoundStyleE2EEESH_S1K_JEEENS4_5SM1004TMEM4LOAD26SM100_TMEM_LOAD_16dp128b8xES1B_S19_NS4_17SM75_U32x4_LDSM_NENS4_14SM90_TMA_STOREES19_NS4_17SM90_U32x4_STSM_NENS4_39AutoVectorizingCopyWithAssumedAlignmentILi128EEEEEEvvEEEEvNT_6ParamsE) ;  /* 0xffffff7404f47950 */ /* 0x000fea0003c3ffff */
        .weak           $__internal_2_$__cuda_sm10x_tcgen05_guardrail_trap_unallocated_columns_being_dealloced
        .type           $__internal_2_$__cuda_sm10x_tcgen05_guardrail_trap_unallocated_columns_being_dealloced,@function
        .size           $__internal_2_$__cuda_sm10x_tcgen05_guardrail_trap_unallocated_columns_being_dealloced,(.L_x_186 - $__internal_2_$__cuda_sm10x_tcgen05_guardrail_trap_unallocated_columns_being_dealloced)
$__internal_2_$__cuda_sm10x_tcgen05_guardrail_trap_unallocated_columns_being_dealloced:
[----:B------:R-:W-:Y:S05]  /*8830*/  BPT.TRAP 0x1 ;  /* 0x000000040000795c */ /* 0x000fea0000300000 */
[----:B------:R-:W-:-:S04]  /*8840*/  HFMA2 R3, -RZ, RZ, 0, 0 ;  /* 0x00000000ff037431 */ /* 0x000fc800000001ff */
[----:B------:R-:W-:Y:S05]  /*8850*/  RET.REL.NODEC R2 `(_ZN7cutlass13device_kernelINS_4gemm6kernel13GemmUniversalIN4cute5tupleIJiiiiEEENS1_10collective13CollectiveMmaINS1_35MainloopSm100TmaUmmaWarpSpecializedILi12ELi2ELi4ENS5_IJNS4_1CILi1EEENSA_ILi8EEESB_EEEEENS5_IJNSA_ILi64EEESF_NSA_ILi32EEEEEEfNS5_IJlSB_lEEEfSI_NS4_8TiledMMAINS4_8MMA_AtomIJNS4_17SM100_MMA_TF32_SSINS_10tfloat32_tESM_fLi64ELi64ELNS4_4UMMA5MajorE0ELSO_0ELNSN_7ScaleInE0ELSP_0EEEEEENS4_6LayoutINS5_IJSB_SB_SB_EEENS5_IJNSA_ILi0EEESU_SU_EEEEENS5_IJNS4_10UnderscoreESX_SX_EEEEENS4_23SM90_TMA_LOAD_MULTICASTENS4_14ComposedLayoutINS4_7SwizzleILi3ELi4ELi3EEENS4_18smem_ptr_flag_bitsILi32EEENSS_INS5_IJSC_SG_EEENS5_IJSG_SB_EEEEEEEvNS4_8identityENS4_13SM90_TMA_LOADES19_vS1A_EENS_8epilogue10collective18CollectiveEpilogueINS1D_23Sm100TmaWarpSpecializedILi3ELi2ELi16ELb1ELb0EEEJSH_NS5_IJNSS_ISF_SB_EENSS_ISG_SB_EEEEEfSI_fSI_NS1D_6fusion15FusionCallbacksIS1H_NS1L_17LinearCombinationIffffLNS_15FloatRoundStyleE2EEESH_S1K_JEEENS4_5SM1004TMEM4LOAD26SM100_TMEM_LOAD_16dp128b8xES1B_S19_NS4_17SM75_U32x4_LDSM_NENS4_14SM90_TMA_STOREES19_NS4_17SM90_U32x4_STSM_NENS4_39AutoVectorizingCopyWithAssumedAlignmentILi128EEEEEEvvEEEEvNT_6ParamsE) ;  /* 0xffffff7402e87950 */ /* 0x000fea0003c3ffff */
.L_x_185:
[----:B------:R-:W-:-:S00]  /*8860*/  BRA `(.L_x_185) ;  /* 0xfffffffc00fc7947 */ /* 0x000fc0000383ffff */
[----:B------:R-:W-:-:S00]  /*8870*/  NOP ;  /* 0x0000000000007918 */ /* 0x000fc00000000000 */
        /* <DEDUP_REMOVED lines=8> */
.L_x_186:


//--------------------- .nv.global.init           --------------------------
	.section	.nv.global.init,"aw",@progbits
.nv.global.init:
	.type		$str$27,@object
	.size		$str$27,($str$28 - $str$27)
$str$27:
        /*0000*/ 	.byte	0x28, 0x61, 0x64, 0x64, 0x72, 0x65, 0x73, 0x73, 0x20, 0x26, 0x20, 0x6d, 0x61, 0x73, 0x6b, 0x29
        /*0010*/ 	.byte	0x20, 0x3d, 0x3d, 0x20, 0x30, 0x00
	.type		$str$28,@object
	.size		$str$28,($str$26 - $str$28)
$str$28:
        /*0016*/ 	.byte	0x2f, 0x74, 0x6d, 0x70, 0x2f, 0x63, 0x75, 0x74, 0x6c, 0x61, 0x73, 0x73, 0x5f, 0x73, 0x77, 0x65
        /*0026*/ 	.byte	0x65, 0x70, 0x5f, 0x73, 0x72, 0x63, 0x2f, 0x69, 0x6e, 0x63, 0x6c, 0x75, 0x64, 0x65, 0x2f, 0x63
        /*0036*/ 	.byte	0x75, 0x74, 0x65, 0x2f, 0x70, 0x6f, 0x69, 0x6e, 0x74, 0x65, 0x72, 0x5f, 0x66, 0x6c, 0x61, 0x67
        /*0046*/ 	.byte	0x67, 0x65, 0x64, 0x2e, 0x68, 0x70, 0x70, 0x00
	.type		$str$26,@object
	.size		$str$26,($str$25 - $str$26)
$str$26:
        /*004e*/ 	.byte	0x2f, 0x74, 0x6d, 0x70, 0x2f, 0x63, 0x75, 0x74, 0x6c, 0x61, 0x73, 0x73, 0x5f, 0x73, 0x77, 0x65
        /*005e*/ 	.byte	0x65, 0x70, 0x5f, 0x73, 0x72, 0x63, 0x2f, 0x69, 0x6e, 0x63, 0x6c, 0x75, 0x64, 0x65, 0x2f, 0x63
        /*006e*/ 	.byte	0x75, 0x74, 0x65, 0x2f, 0x61, 0x74, 0x6f, 0x6d, 0x2f, 0x63, 0x6f, 0x70, 0x79, 0x5f, 0x74, 0x72
        /*007e*/ 	.byte	0x61, 0x69, 0x74, 0x73, 0x5f, 0x73, 0x6d, 0x31, 0x30, 0x30, 0x2e, 0x68, 0x70, 0x70, 0x00
	.type		$str$25,@object
	.size		$str$25,(__unnamed_1 - $str$25)
$str$25:
        /*008d*/ 	.byte	0x28, 0x28, 0x75, 0x69, 0x6e, 0x74, 0x33, 0x32, 0x5f, 0x74, 0x28, 0x74, 0x68, 0x72, 0x65, 0x61
        /*009d*/ 	.byte	0x64, 0x49, 0x64, 0x78, 0x2e, 0x78, 0x29, 0x20, 0x2f, 0x20, 0x33, 0x32, 0x29, 0x20, 0x25, 0x20
        /*00ad*/ 	.byte	0x34, 0x29, 0x20, 0x3d, 0x3d, 0x20, 0x28, 0x28, 0x28, 0x74, 0x6d, 0x65, 0x6d, 0x5f, 0x61, 0x64
        /*00bd*/ 	.byte	0x64, 0x72, 0x20, 0x3e, 0x3e, 0x20, 0x31, 0x36, 0x29, 0x20, 0x2f, 0x20, 0x33, 0x32, 0x29, 0x20
        /*00cd*/ 	.byte	0x25, 0x20, 0x34, 0x29, 0x00
	.type		__unnamed_1,@object
	.size		__unnamed_1,(__unnamed_2 - __unnamed_1)
__unnamed_1:
        /*00d2*/ 	.byte	0x61, 0x75, 0x74, 0x6f, 0x20, 0x63, 0x75, 0x74, 0x65, 0x3a, 0x3a, 0x61, 0x73, 0x5f, 0x70, 0x6f
        /* <DEDUP_REMOVED lines=23> */
        /*0252*/ 	.byte	0x3c, 0x32, 0x30, 0x34, 0x38, 0x3e, 0x3e, 0x3e, 0x3e, 0x5d, 0x00
	.type		__unnamed_2,@object
	.size		__unnamed_2,(.L_2 - __unnamed_2)
__unnamed_2:
        /* <DEDUP_REMOVED lines=45> */
        /*052d*/ 	.byte	0x3e, 0x3e, 0x3e, 0x5d, 0x00
.L_2:


//--------------------- .nv.shared._ZN7cutlass13device_kernelINS_4gemm6kernel13GemmUniversalIN4cute5tupleIJiiiiEEENS1_10collective13CollectiveMmaINS1_35MainloopSm100TmaUmmaWarpSpecializedILi12ELi2ELi4ENS5_IJNS4_1CILi1EEENSA_ILi8EEESB_EEEEENS5_IJNSA_ILi64EEESF_NSA_ILi32EEEEEEfNS5_IJlSB_lEEEfSI_NS4_8TiledMMAINS4_8MMA_AtomIJNS4_17SM100_MMA_TF32_SSINS_10tfloat32_tESM_fLi64ELi64ELNS4_4UMMA5MajorE0ELSO_0ELNSN_7ScaleInE0ELSP_0EEEEEENS4_6LayoutINS5_IJSB_SB_SB_EEENS5_IJNSA_ILi0EEESU_SU_EEEEENS5_IJNS4_10UnderscoreESX_SX_EEEEENS4_23SM90_TMA_LOAD_MULTICASTENS4_14ComposedLayoutINS4_7SwizzleILi3ELi4ELi3EEENS4_18smem_ptr_flag_bitsILi32EEENSS_INS5_IJSC_SG_EEENS5_IJSG_SB_EEEEEEEvNS4_8identityENS4_13SM90_TMA_LOADES19_vS1A_EENS_8epilogue10collective18CollectiveEpilogueINS1D_23Sm100TmaWarpSpecializedILi3ELi2ELi16ELb1ELb0EEEJSH_NS5_IJNSS_ISF_SB_EENSS_ISG_SB_EEEEEfSI_fSI_NS1D_6fusion15FusionCallbacksIS1H_NS1L_17LinearCombinationIffffLNS_15FloatRoundStyleE2EEESH_S1K_JEEENS4_5SM1004TMEM4LOAD26SM100_TMEM_LOAD_16dp128b8xES1B_S19_NS4_17SM75_U32x4_LDSM_NENS4_14SM90_TMA_STOREES19_NS4_17SM90_U32x4_STSM_NENS4_39AutoVectorizingCopyWithAssumedAlignmentILi128EEEEEEvvEEEEvNT_6ParamsE --------------------------
	.section	.nv.shared._ZN7cutlass13device_kernelINS_4gemm6kernel13GemmUniversalIN4cute5tupleIJiiiiEEENS1_10collective13CollectiveMmaINS1_35MainloopSm100TmaUmmaWarpSpecializedILi12ELi2ELi4ENS5_IJNS4_1CILi1EEENSA_ILi8EEESB_EEEEENS5_IJNSA_ILi64EEESF_NSA_ILi32EEEEEEfNS5_IJlSB_lEEEfSI_NS4_8TiledMMAINS4_8MMA_AtomIJNS4_17SM100_MMA_TF32_SSINS_10tfloat32_tESM_fLi64ELi64ELNS4_4UMMA5MajorE0ELSO_0ELNSN_7ScaleInE0ELSP_0EEEEEENS4_6LayoutINS5_IJSB_SB_SB_EEENS5_IJNSA_ILi0EEESU_SU_EEEEENS5_IJNS4_10UnderscoreESX_SX_EEEEENS4_23SM90_TMA_LOAD_MULTICASTENS4_14ComposedLayoutINS4_7SwizzleILi3ELi4ELi3EEENS4_18smem_ptr_flag_bitsILi32EEENSS_INS5_IJSC_SG_EEENS5_IJSG_SB_EEEEEEEvNS4_8identityENS4_13SM90_TMA_LOADES19_vS1A_EENS_8epilogue10collective18CollectiveEpilogueINS1D_23Sm100TmaWarpSpecializedILi3ELi2ELi16ELb1ELb0EEEJSH_NS5_IJNSS_ISF_SB_EENSS_ISG_SB_EEEEEfSI_fSI_NS1D_6fusion15FusionCallbacksIS1H_NS1L_17LinearCombinationIffffLNS_15FloatRoundStyleE2EEESH_S1K_JEEENS4_5SM1004TMEM4LOAD26SM100_TMEM_LOAD_16dp128b8xES1B_S19_NS4_17SM75_U32x4_LDSM_NENS4_14SM90_TMA_STOREES19_NS4_17SM90_U32x4_STSM_NENS4_39AutoVectorizingCopyWithAssumedAlignmentILi128EEEEEEvvEEEEvNT_6ParamsE,"aw",@nobits
	.sectionflags	@""
	.align	16
	.zero		1024


//--------------------- .nv.shared.reserved.0     --------------------------
	.section	.nv.shared.reserved.0,"aw",@nobits
	.weak		__nv_reservedSMEM_offset_0_alias
	.size		__nv_reservedSMEM_offset_0_alias, 0, 64
	.other		__nv_reservedSMEM_offset_0_alias,@"STO_CUDA_RESERVED_SHARED STV_DEFAULT"
__nv_reservedSMEM_offset_0_alias:
	.zero		0
.nv.shared.reserved.0:
	.zero		64
	.weak		__nv_reservedSMEM_tcgen05_partition
	.type		__nv_reservedSMEM_tcgen05_partition,@object
	.size		__nv_reservedSMEM_tcgen05_partition,(.L_0 - __nv_reservedSMEM_tcgen05_partition)
__nv_reservedSMEM_tcgen05_partition:
	.zero		32
.L_0:


//--------------------- .nv.global                --------------------------
	.section	.nv.global,"aw",@nobits
.nv.global:
	.type		_ZN40_INTERNAL_8c0cb813_4_k_cu_6af7bef5_230104cute1_E,@object
	.size		_ZN40_INTERNAL_8c0cb813_4_k_cu_6af7bef5_230104cute1_E,(_ZN40_INTERNAL_8c0cb813_4_k_cu_6af7bef5_230104cuda3std3__45__cpo6cbeginE - _ZN40_INTERNAL_8c0cb813_4_k_cu_6af7bef5_230104cute1_E)
_ZN40_INTERNAL_8c0cb813_4_k_cu_6af7bef5_230104cute1_E:
	.zero		1
	.type		_ZN40_INTERNAL_8c0cb813_4_k_cu_6af7bef5_230104cuda3std3__45__cpo6cbeginE,@object
	.size		_ZN40_INTERNAL_8c0cb813_4_k_cu_6af7bef5_230104cuda3std3__45__cpo6cbeginE,(_ZN40_INTERNAL_8c0cb813_4_k_cu_6af7bef5_230104cuda3std3__48in_placeE - _ZN40_INTERNAL_8c0cb813_4_k_cu_6af7bef5_230104cuda3std3__45__cpo6cbeginE)
_ZN40_INTERNAL_8c0cb813_4_k_cu_6af7bef5_230104cuda3std3__45__cpo6cbeginE:
	.zero		1
	.type		_ZN40_INTERNAL_8c0cb813_4_k_cu_6af7bef5_230104cuda3std3__48in_placeE,@object
	.size		_ZN40_INTERNAL_8c0cb813_4_k_cu_6af7bef5_230104cuda3std3__48in_placeE,(_ZN40_INTERNAL_8c0cb813_4_k_cu_6af7bef5_230104cuda3std6ranges3__45__cpo9iter_moveE - _ZN40_INTERNAL_8c0cb813_4_k_cu_6af7bef5_230104cuda3std3__48in_placeE)
_ZN40_INTERNAL_8c0cb813_4_k_cu_6af7bef5_230104cuda3std3__48in_placeE:
	.zero		1
	.type		_ZN40_INTERNAL_8c0cb813_4_k_cu_6af7bef5_230104cuda3std6ranges3__45__cpo9iter_moveE,@object
	.size		_ZN40_INTERNAL_8c0cb813_4_k_cu_6af7bef5_230104cuda3std6ranges3__45__cpo9iter_moveE,(_ZN40_INTERNAL_8c0cb813_4_k_cu_6af7bef5_230104cuda3std3__45__cpo5beginE - _ZN40_INTERNAL_8c0cb813_4_k_cu_6af7bef5_230104cuda3std6ranges3__45__cpo9iter_moveE)
_ZN40_INTERNAL_8c0cb813_4_k_cu_6af7bef5_230104cuda3std6ranges3__45__cpo9iter_moveE:
	.zero		1
	.type		_ZN40_INTERNAL_8c0cb813_4_k_cu_6af7bef5_230104cuda3std3__45__cpo5beginE,@object
	.size		_ZN40_INTERNAL_8c0cb813_4_k_cu_6af7bef5_230104cuda3std3__45__cpo5beginE,(_ZN40_INTERNAL_8c0cb813_4_k_cu_6af7bef5_230104cuda3std3__442_GLOBAL__N__8c0cb813_4_k_cu_6af7bef5_230106ignoreE - _ZN40_INTERNAL_8c0cb813_4_k_cu_6af7bef5_230104cuda3std3__45__cpo5beginE)
_ZN40_INTERNAL_8c0cb813_4_k_cu_6af7bef5_230104cuda3std3__45__cpo5beginE:
	.zero		1
	.type		_ZN40_INTERNAL_8c0cb813_4_k_cu_6af7bef5_230104cuda3std3__442_GLOBAL__N__8c0cb813_4_k_cu_6af7bef5_230106ignoreE,@object
	.size		_ZN40_INTERNAL_8c0cb813_4_k_cu_6af7bef5_230104cuda3std3__442_GLOBAL__N__8c0cb813_4_k_cu_6af7bef5_230106ignoreE,(_ZN40_INTERNAL_8c0cb813_4_k_cu_6af7bef5_230104cute7productE - _ZN40_INTERNAL_8c0cb813_4_k_cu_6af7bef5_230104cuda3std3__442_GLOBAL__N__8c0cb813_4_k_cu_6af7bef5_230106ignoreE)
_ZN40_INTERNAL_8c0cb813_4_k_cu_6af7bef5_230104cuda3std3__442_GLOBAL__N__8c0cb813_4_k_cu_6af7bef5_230106ignoreE:
	.zero		1
	.type		_ZN40_INTERNAL_8c0cb813_4_k_cu_6af7bef5_230104cute7productE,@object
	.size		_ZN40_INTERNAL_8c0cb813_4_k_cu_6af7bef5_230104cute7productE,(_ZN40_INTERNAL_8c0cb813_4_k_cu_6af7bef5_230104cuda3std3__45__cpo3endE - _ZN40_INTERNAL_8c0cb813_4_k_cu_6af7bef5_230104cute7productE)
_ZN40_INTERNAL_8c0cb813_4_k_cu_6af7bef5_230104cute7productE:
	.zero		1
	.type		_ZN40_INTERNAL_8c0cb813_4_k_cu_6af7bef5_230104cuda3std3__45__cpo3endE,@object
	.size		_ZN40_INTERNAL_8c0cb813_4_k_cu_6af7bef5_230104cuda3std3__45__cpo3endE,(_ZN40_INTERNAL_8c0cb813_4_k_cu_6af7bef5_230104cuda3std3__419piecewise_constructE - _ZN40_INTERNAL_8c0cb813_4_k_cu_6af7bef5_230104cuda3std3__45__cpo3endE)
_ZN40_INTERNAL_8c0cb813_4_k_cu_6af7bef5_230104cuda3std3__45__cpo3endE:
	.zero		1
	.type		_ZN40_INTERNAL_8c0cb813_4_k_cu_6af7bef5_230104cuda3std3__419piecewise_constructE,@object
	.size		_ZN40_INTERNAL_8c0cb813_4_k_cu_6af7bef5_230104cuda3std3__419piecewise_constructE,(_ZN40_INTERNAL_8c0cb813_4_k_cu_6af7bef5_230104cuda3std3__45__cpo4cendE - _ZN40_INTERNAL_8c0cb813_4_k_cu_6af7bef5_230104cuda3std3__419piecewise_constructE)
_ZN40_INTERNAL_8c0cb813_4_k_cu_6af7bef5_230104cuda3std3__419piecewise_constructE:
	.zero		1
	.type		_ZN40_INTERNAL_8c0cb813_4_k_cu_6af7bef5_230104cuda3std3__45__cpo4cendE,@object
	.size		_ZN40_INTERNAL_8c0cb813_4_k_cu_6af7bef5_230104cuda3std3__45__cpo4cendE,(_ZN40_INTERNAL_8c0cb813_4_k_cu_6af7bef5_230104cuda3std6ranges3__45__cpo4swapE - _ZN40_INTERNAL_8c0cb813_4_k_cu_6af7bef5_230104cuda3std3__45__cpo4cendE)
_ZN40_INTERNAL_8c0cb813_4_k_cu_6af7bef5_230104cuda3std3__45__cpo4cendE:
	.zero		1
	.type		_ZN40_INTERNAL_8c0cb813_4_k_cu_6af7bef5_230104cuda3std6ranges3__45__cpo4swapE,@object
	.size		_ZN40_INTERNAL_8c0cb813_4_k_cu_6af7bef5_230104cuda3std6ranges3__45__cpo4swapE,(.L_10 - _ZN40_INTERNAL_8c0cb813_4_k_cu_6af7bef5_230104cuda3std6ranges3__45__cpo4swapE)
_ZN40_INTERNAL_8c0cb813_4_k_cu_6af7bef5_230104cuda3std6ranges3__45__cpo4swapE:
	.zero		1
.L_10:


//--------------------- .nv.constant0._ZN7cutlass13device_kernelINS_4gemm6kernel13GemmUniversalIN4cute5tupleIJiiiiEEENS1_10collective13CollectiveMmaINS1_35MainloopSm100TmaUmmaWarpSpecializedILi12ELi2ELi4ENS5_IJNS4_1CILi1EEENSA_ILi8EEESB_EEEEENS5_IJNSA_ILi64EEESF_NSA_ILi32EEEEEEfNS5_IJlSB_lEEEfSI_NS4_8TiledMMAINS4_8MMA_AtomIJNS4_17SM100_MMA_TF32_SSINS_10tfloat32_tESM_fLi64ELi64ELNS4_4UMMA5MajorE0ELSO_0ELNSN_7ScaleInE0ELSP_0EEEEEENS4_6LayoutINS5_IJSB_SB_SB_EEENS5_IJNSA_ILi0EEESU_SU_EEEEENS5_IJNS4_10UnderscoreESX_SX_EEEEENS4_23SM90_TMA_LOAD_MULTICASTENS4_14ComposedLayoutINS4_7SwizzleILi3ELi4ELi3EEENS4_18smem_ptr_flag_bitsILi32EEENSS_INS5_IJSC_SG_EEENS5_IJSG_SB_EEEEEEEvNS4_8identityENS4_13SM90_TMA_LOADES19_vS1A_EENS_8epilogue10collective18CollectiveEpilogueINS1D_23Sm100TmaWarpSpecializedILi3ELi2ELi16ELb1ELb0EEEJSH_NS5_IJNSS_ISF_SB_EENSS_ISG_SB_EEEEEfSI_fSI_NS1D_6fusion15FusionCallbacksIS1H_NS1L_17LinearCombinationIffffLNS_15FloatRoundStyleE2EEESH_S1K_JEEENS4_5SM1004TMEM4LOAD26SM100_TMEM_LOAD_16dp128b8xES1B_S19_NS4_17SM75_U32x4_LDSM_NENS4_14SM90_TMA_STOREES19_NS4_17SM90_U32x4_STSM_NENS4_39AutoVectorizingCopyWithAssumedAlignmentILi128EEEEEEvvEEEEvNT_6ParamsE --------------------------
	.section	.nv.constant0._ZN7cutlass13device_kernelINS_4gemm6kernel13GemmUniversalIN4cute5tupleIJiiiiEEENS1_10collective13CollectiveMmaINS1_35MainloopSm100TmaUmmaWarpSpecializedILi12ELi2ELi4ENS5_IJNS4_1CILi1EEENSA_ILi8EEESB_EEEEENS5_IJNSA_ILi64EEESF_NSA_ILi32EEEEEEfNS5_IJlSB_lEEEfSI_NS4_8TiledMMAINS4_8MMA_AtomIJNS4_17SM100_MMA_TF32_SSINS_10tfloat32_tESM_fLi64ELi64ELNS4_4UMMA5MajorE0ELSO_0ELNSN_7ScaleInE0ELSP_0EEEEEENS4_6LayoutINS5_IJSB_SB_SB_EEENS5_IJNSA_ILi0EEESU_SU_EEEEENS5_IJNS4_10UnderscoreESX_SX_EEEEENS4_23SM90_TMA_LOAD_MULTICASTENS4_14ComposedLayoutINS4_7SwizzleILi3ELi4ELi3EEENS4_18smem_ptr_flag_bitsILi32EEENSS_INS5_IJSC_SG_EEENS5_IJSG_SB_EEEEEEEvNS4_8identityENS4_13SM90_TMA_LOADES19_vS1A_EENS_8epilogue10collective18CollectiveEpilogueINS1D_23Sm100TmaWarpSpecializedILi3ELi2ELi16ELb1ELb0EEEJSH_NS5_IJNSS_ISF_SB_EENSS_ISG_SB_EEEEEfSI_fSI_NS1D_6fusion15FusionCallbacksIS1H_NS1L_17LinearCombinationIffffLNS_15FloatRoundStyleE2EEESH_S1K_JEEENS4_5SM1004TMEM4LOAD26SM100_TMEM_LOAD_16dp128b8xES1B_S19_NS4_17SM75_U32x4_LDSM_NENS4_14SM90_TMA_STOREES19_NS4_17SM90_U32x4_STSM_NENS4_39AutoVectorizingCopyWithAssumedAlignmentILi128EEEEEEvvEEEEvNT_6ParamsE,"a",@progbits
	.sectionflags	@""
	.align	4
.nv.constant0._ZN7cutlass13device_kernelINS_4gemm6kernel13GemmUniversalIN4cute5tupleIJiiiiEEENS1_10collective13CollectiveMmaINS1_35MainloopSm100TmaUmmaWarpSpecializedILi12ELi2ELi4ENS5_IJNS4_1CILi1EEENSA_ILi8EEESB_EEEEENS5_IJNSA_ILi64EEESF_NSA_ILi32EEEEEEfNS5_IJlSB_lEEEfSI_NS4_8TiledMMAINS4_8MMA_AtomIJNS4_17SM100_MMA_TF32_SSINS_10tfloat32_tESM_fLi64ELi64ELNS4_4UMMA5MajorE0ELSO_0ELNSN_7ScaleInE0ELSP_0EEEEEENS4_6LayoutINS5_IJSB_SB_SB_EEENS5_IJNSA_ILi0EEESU_SU_EEEEENS5_IJNS4_10UnderscoreESX_SX_EEEEENS4_23SM90_TMA_LOAD_MULTICASTENS4_14ComposedLayoutINS4_7SwizzleILi3ELi4ELi3EEENS4_18smem_ptr_flag_bitsILi32EEENSS_INS5_IJSC_SG_EEENS5_IJSG_SB_EEEEEEEvNS4_8identityENS4_13SM90_TMA_LOADES19_vS1A_EENS_8epilogue10collective18CollectiveEpilogueINS1D_23Sm100TmaWarpSpecializedILi3ELi2ELi16ELb1ELb0EEEJSH_NS5_IJNSS_ISF_SB_EENSS_ISG_SB_EEEEEfSI_fSI_NS1D_6fusion15FusionCallbacksIS1H_NS1L_17LinearCombinationIffffLNS_15FloatRoundStyleE2EEESH_S1K_JEEENS4_5SM1004TMEM4LOAD26SM100_TMEM_LOAD_16dp128b8xES1B_S19_NS4_17SM75_U32x4_LDSM_NENS4_14SM90_TMA_STOREES19_NS4_17SM90_U32x4_STSM_NENS4_39AutoVectorizingCopyWithAssumedAlignmentILi128EEEEEEvvEEEEvNT_6ParamsE:
	.zero		2944


//--------------------- SYMBOLS --------------------------

	.type		.nv.reservedSmem.offset0,@object
	.size		.nv.reservedSmem.offset0,0x4
	.type		.nv.reservedSmem.cap,@object
	.size		.nv.reservedSmem.cap,0x4
	.type		__assertfail,@function
